//
// Generated by NVIDIA NVVM Compiler
//
// Compiler Build ID: CL-36424714
// Cuda compilation tools, release 13.0, V13.0.88
// Based on NVVM 20.0.0
//

.version 9.0
.target sm_100
.address_size 64

	// .globl	memSetKernel

.visible .entry memSetKernel(
	.param .u32 memSetKernel_param_0,
	.param .u32 memSetKernel_param_1,
	.param .u32 memSetKernel_param_2,
	.param .u32 memSetKernel_param_3,
	.param .u32 memSetKernel_param_4,
	.param .u32 memSetKernel_param_5,
	.param .f32 memSetKernel_param_6,
	.param .u64 .ptr .align 1 memSetKernel_param_7,
	.param .u64 .ptr .align 1 memSetKernel_param_8,
	.param .u64 .ptr .align 1 memSetKernel_param_9,
	.param .u64 .ptr .align 1 memSetKernel_param_10,
	.param .u64 .ptr .align 1 memSetKernel_param_11,
	.param .u64 .ptr .align 1 memSetKernel_param_12,
	.param .u64 .ptr .align 1 memSetKernel_param_13,
	.param .u64 .ptr .align 1 memSetKernel_param_14,
	.param .u64 .ptr .align 1 memSetKernel_param_15,
	.param .u64 .ptr .align 1 memSetKernel_param_16,
	.param .u64 .ptr .align 1 memSetKernel_param_17,
	.param .u64 .ptr .align 1 memSetKernel_param_18,
	.param .u64 .ptr .align 1 memSetKernel_param_19,
	.param .u64 .ptr .align 1 memSetKernel_param_20,
	.param .u64 .ptr .align 1 memSetKernel_param_21,
	.param .u64 .ptr .align 1 memSetKernel_param_22,
	.param .u64 .ptr .align 1 memSetKernel_param_23,
	.param .u64 .ptr .align 1 memSetKernel_param_24,
	.param .u64 .ptr .align 1 memSetKernel_param_25
)
{
	.reg .pred 	%p<72>;
	.reg .b32 	%r<240>;
	.reg .b32 	%f<274>;
	.reg .b64 	%rd<185>;

	ld.param.u32 	%r122, [memSetKernel_param_0];
	ld.param.u32 	%r123, [memSetKernel_param_1];
	ld.param.u32 	%r124, [memSetKernel_param_2];
	ld.param.u32 	%r125, [memSetKernel_param_5];
	ld.param.f32 	%f3, [memSetKernel_param_6];
	ld.param.u64 	%rd35, [memSetKernel_param_7];
	ld.param.u64 	%rd36, [memSetKernel_param_8];
	ld.param.u64 	%rd37, [memSetKernel_param_9];
	ld.param.u64 	%rd19, [memSetKernel_param_10];
	ld.param.u64 	%rd20, [memSetKernel_param_11];
	ld.param.u64 	%rd21, [memSetKernel_param_12];
	ld.param.u64 	%rd22, [memSetKernel_param_13];
	ld.param.u64 	%rd23, [memSetKernel_param_14];
	ld.param.u64 	%rd24, [memSetKernel_param_15];
	ld.param.u64 	%rd25, [memSetKernel_param_16];
	ld.param.u64 	%rd27, [memSetKernel_param_18];
	ld.param.u64 	%rd30, [memSetKernel_param_21];
	ld.param.u64 	%rd31, [memSetKernel_param_22];
	ld.param.u64 	%rd32, [memSetKernel_param_23];
	ld.param.u64 	%rd33, [memSetKernel_param_24];
	ld.param.u64 	%rd34, [memSetKernel_param_25];
	cvta.to.global.u64 	%rd1, %rd35;
	cvta.to.global.u64 	%rd2, %rd25;
	cvta.to.global.u64 	%rd3, %rd20;
	cvta.to.global.u64 	%rd4, %rd37;
	cvta.to.global.u64 	%rd5, %rd36;
	cvta.to.global.u64 	%rd6, %rd19;
	mov.u32 	%r126, %ctaid.x;
	mov.u32 	%r127, %ntid.x;
	mov.u32 	%r128, %tid.x;
	mad.lo.s32 	%r1, %r126, %r127, %r128;
	setp.ge.s32 	%p1, %r1, %r122;
	@%p1 bra 	$L__BB0_102;
	shr.u32 	%r129, %r122, 31;
	add.s32 	%r130, %r122, %r129;
	shr.s32 	%r2, %r130, 1;
	rem.s32 	%r3, %r1, %r2;
	mul.lo.s32 	%r4, %r123, %r1;
	mul.lo.s32 	%r5, %r4, %r124;
	setp.lt.s32 	%p2, %r123, 1;
	@%p2 bra 	$L__BB0_24;
	add.s32 	%r6, %r123, -1;
	and.b32  	%r7, %r123, 7;
	setp.lt.u32 	%p3, %r6, 7;
	mov.b32 	%r202, 0;
	@%p3 bra 	$L__BB0_5;
	and.b32  	%r202, %r123, 2147483640;
	mov.b32 	%r205, 0;
$L__BB0_4:
	.pragma "nounroll";
	add.s32 	%r133, %r205, %r5;
	mul.wide.s32 	%rd38, %r133, 4;
	add.s64 	%rd39, %rd6, %rd38;
	mov.b32 	%r134, 1065353216;
	st.global.u32 	[%rd39], %r134;
	st.global.u32 	[%rd39+4], %r134;
	st.global.u32 	[%rd39+8], %r134;
	st.global.u32 	[%rd39+12], %r134;
	st.global.u32 	[%rd39+16], %r134;
	st.global.u32 	[%rd39+20], %r134;
	st.global.u32 	[%rd39+24], %r134;
	st.global.u32 	[%rd39+28], %r134;
	add.s32 	%r205, %r205, 8;
	setp.eq.s32 	%p4, %r205, %r202;
	@%p4 bra 	$L__BB0_5;
	bra.uni 	$L__BB0_4;
$L__BB0_5:
	setp.eq.s32 	%p5, %r7, 0;
	@%p5 bra 	$L__BB0_13;
	and.b32  	%r10, %r123, 3;
	setp.lt.u32 	%p6, %r7, 4;
	@%p6 bra 	$L__BB0_8;
	add.s32 	%r135, %r202, %r5;
	mul.wide.s32 	%rd40, %r135, 4;
	add.s64 	%rd41, %rd6, %rd40;
	mov.b32 	%r136, 1065353216;
	st.global.u32 	[%rd41], %r136;
	st.global.u32 	[%rd41+4], %r136;
	st.global.u32 	[%rd41+8], %r136;
	st.global.u32 	[%rd41+12], %r136;
	add.s32 	%r202, %r202, 4;
$L__BB0_8:
	setp.eq.s32 	%p7, %r10, 0;
	@%p7 bra 	$L__BB0_13;
	setp.eq.s32 	%p8, %r10, 1;
	@%p8 bra 	$L__BB0_11;
	add.s32 	%r137, %r202, %r5;
	mul.wide.s32 	%rd42, %r137, 4;
	add.s64 	%rd43, %rd6, %rd42;
	mov.b32 	%r138, 1065353216;
	st.global.u32 	[%rd43], %r138;
	st.global.u32 	[%rd43+4], %r138;
	add.s32 	%r202, %r202, 2;
$L__BB0_11:
	and.b32  	%r139, %r123, 1;
	setp.eq.b32 	%p9, %r139, 1;
	not.pred 	%p10, %p9;
	@%p10 bra 	$L__BB0_13;
	add.s32 	%r140, %r202, %r5;
	mul.wide.s32 	%rd44, %r140, 4;
	add.s64 	%rd45, %rd6, %rd44;
	mov.b32 	%r141, 1065353216;
	st.global.u32 	[%rd45], %r141;
$L__BB0_13:
	add.s32 	%r15, %r5, %r123;
	mov.b32 	%r207, 0;
	@%p3 bra 	$L__BB0_16;
	and.b32  	%r207, %r123, 2147483640;
	mov.b32 	%r206, 0;
$L__BB0_15:
	.pragma "nounroll";
	add.s32 	%r144, %r15, %r206;
	mul.wide.s32 	%rd46, %r144, 4;
	add.s64 	%rd47, %rd6, %rd46;
	mov.b32 	%r145, 0;
	st.global.u32 	[%rd47], %r145;
	st.global.u32 	[%rd47+4], %r145;
	st.global.u32 	[%rd47+8], %r145;
	st.global.u32 	[%rd47+12], %r145;
	st.global.u32 	[%rd47+16], %r145;
	st.global.u32 	[%rd47+20], %r145;
	st.global.u32 	[%rd47+24], %r145;
	st.global.u32 	[%rd47+28], %r145;
	add.s32 	%r206, %r206, 8;
	setp.ne.s32 	%p12, %r206, %r207;
	@%p12 bra 	$L__BB0_15;
$L__BB0_16:
	@%p5 bra 	$L__BB0_24;
	and.b32  	%r22, %r123, 3;
	setp.lt.u32 	%p14, %r7, 4;
	@%p14 bra 	$L__BB0_19;
	add.s32 	%r146, %r15, %r207;
	mul.wide.s32 	%rd48, %r146, 4;
	add.s64 	%rd49, %rd6, %rd48;
	mov.b32 	%r147, 0;
	st.global.u32 	[%rd49], %r147;
	st.global.u32 	[%rd49+4], %r147;
	st.global.u32 	[%rd49+8], %r147;
	st.global.u32 	[%rd49+12], %r147;
	add.s32 	%r207, %r207, 4;
$L__BB0_19:
	setp.eq.s32 	%p15, %r22, 0;
	@%p15 bra 	$L__BB0_24;
	setp.eq.s32 	%p16, %r22, 1;
	@%p16 bra 	$L__BB0_22;
	add.s32 	%r148, %r15, %r207;
	mul.wide.s32 	%rd50, %r148, 4;
	add.s64 	%rd51, %rd6, %rd50;
	mov.b32 	%r149, 0;
	st.global.u32 	[%rd51], %r149;
	st.global.u32 	[%rd51+4], %r149;
	add.s32 	%r207, %r207, 2;
$L__BB0_22:
	and.b32  	%r150, %r123, 1;
	setp.eq.b32 	%p17, %r150, 1;
	not.pred 	%p18, %p17;
	@%p18 bra 	$L__BB0_24;
	add.s32 	%r151, %r15, %r207;
	mul.wide.s32 	%rd52, %r151, 4;
	add.s64 	%rd53, %rd6, %rd52;
	mov.b32 	%r152, 0;
	st.global.u32 	[%rd53], %r152;
$L__BB0_24:
	setp.lt.s32 	%p19, %r1, %r2;
	@%p19 bra 	$L__BB0_40;
	setp.lt.s32 	%p20, %r125, 1;
	@%p20 bra 	$L__BB0_55;
	add.s32 	%r27, %r5, %r123;
	@%p2 bra 	$L__BB0_68;
	add.s32 	%r28, %r123, -1;
	and.b32  	%r29, %r123, 7;
	and.b32  	%r30, %r123, 3;
	and.b32  	%r31, %r123, 2147483640;
	and.b32  	%r32, %r123, 1;
	mov.b32 	%r210, 0;
	mul.wide.u32 	%rd78, %r125, 4;
$L__BB0_28:
	setp.lt.u32 	%p22, %r28, 7;
	add.s32 	%r34, %r210, %r3;
	mov.b32 	%r213, 0;
	@%p22 bra 	$L__BB0_31;
	mov.b32 	%r211, 0;
$L__BB0_30:
	.pragma "nounroll";
	add.s32 	%r156, %r27, %r211;
	mul.wide.s32 	%rd54, %r156, 4;
	add.s64 	%rd55, %rd6, %rd54;
	ld.global.f32 	%f4, [%rd55];
	mad.lo.s32 	%r157, %r211, %r125, %r34;
	mul.wide.s32 	%rd56, %r157, 4;
	add.s64 	%rd57, %rd5, %rd56;
	ld.global.f32 	%f5, [%rd57];
	add.f32 	%f6, %f4, %f5;
	st.global.f32 	[%rd55], %f6;
	ld.global.f32 	%f7, [%rd55+4];
	mul.wide.u32 	%rd58, %r125, 4;
	add.s64 	%rd59, %rd57, %rd58;
	ld.global.f32 	%f8, [%rd59];
	add.f32 	%f9, %f7, %f8;
	st.global.f32 	[%rd55+4], %f9;
	ld.global.f32 	%f10, [%rd55+8];
	add.s64 	%rd60, %rd59, %rd58;
	ld.global.f32 	%f11, [%rd60];
	add.f32 	%f12, %f10, %f11;
	st.global.f32 	[%rd55+8], %f12;
	ld.global.f32 	%f13, [%rd55+12];
	add.s64 	%rd61, %rd60, %rd58;
	ld.global.f32 	%f14, [%rd61];
	add.f32 	%f15, %f13, %f14;
	st.global.f32 	[%rd55+12], %f15;
	ld.global.f32 	%f16, [%rd55+16];
	add.s64 	%rd62, %rd61, %rd58;
	ld.global.f32 	%f17, [%rd62];
	add.f32 	%f18, %f16, %f17;
	st.global.f32 	[%rd55+16], %f18;
	ld.global.f32 	%f19, [%rd55+20];
	add.s64 	%rd63, %rd62, %rd58;
	ld.global.f32 	%f20, [%rd63];
	add.f32 	%f21, %f19, %f20;
	st.global.f32 	[%rd55+20], %f21;
	ld.global.f32 	%f22, [%rd55+24];
	add.s64 	%rd64, %rd63, %rd58;
	ld.global.f32 	%f23, [%rd64];
	add.f32 	%f24, %f22, %f23;
	st.global.f32 	[%rd55+24], %f24;
	ld.global.f32 	%f25, [%rd55+28];
	add.s64 	%rd65, %rd64, %rd58;
	ld.global.f32 	%f26, [%rd65];
	add.f32 	%f27, %f25, %f26;
	st.global.f32 	[%rd55+28], %f27;
	add.s32 	%r211, %r211, 8;
	setp.ne.s32 	%p23, %r211, %r31;
	mov.u32 	%r213, %r31;
	@%p23 bra 	$L__BB0_30;
$L__BB0_31:
	setp.eq.s32 	%p24, %r29, 0;
	@%p24 bra 	$L__BB0_39;
	add.s32 	%r158, %r29, -1;
	setp.lt.u32 	%p25, %r158, 3;
	@%p25 bra 	$L__BB0_34;
	add.s32 	%r159, %r27, %r213;
	mul.wide.s32 	%rd66, %r159, 4;
	add.s64 	%rd67, %rd6, %rd66;
	ld.global.f32 	%f28, [%rd67];
	mad.lo.s32 	%r160, %r213, %r125, %r34;
	mul.wide.s32 	%rd68, %r160, 4;
	add.s64 	%rd69, %rd5, %rd68;
	ld.global.f32 	%f29, [%rd69];
	add.f32 	%f30, %f28, %f29;
	st.global.f32 	[%rd67], %f30;
	ld.global.f32 	%f31, [%rd67+4];
	add.s64 	%rd71, %rd69, %rd78;
	ld.global.f32 	%f32, [%rd71];
	add.f32 	%f33, %f31, %f32;
	st.global.f32 	[%rd67+4], %f33;
	ld.global.f32 	%f34, [%rd67+8];
	add.s64 	%rd72, %rd71, %rd78;
	ld.global.f32 	%f35, [%rd72];
	add.f32 	%f36, %f34, %f35;
	st.global.f32 	[%rd67+8], %f36;
	ld.global.f32 	%f37, [%rd67+12];
	add.s64 	%rd73, %rd72, %rd78;
	ld.global.f32 	%f38, [%rd73];
	add.f32 	%f39, %f37, %f38;
	st.global.f32 	[%rd67+12], %f39;
	add.s32 	%r213, %r213, 4;
$L__BB0_34:
	setp.eq.s32 	%p26, %r30, 0;
	@%p26 bra 	$L__BB0_39;
	setp.eq.s32 	%p27, %r30, 1;
	@%p27 bra 	$L__BB0_37;
	add.s32 	%r161, %r27, %r213;
	mul.wide.s32 	%rd74, %r161, 4;
	add.s64 	%rd75, %rd6, %rd74;
	ld.global.f32 	%f40, [%rd75];
	mad.lo.s32 	%r162, %r213, %r125, %r34;
	mul.wide.s32 	%rd76, %r162, 4;
	add.s64 	%rd77, %rd5, %rd76;
	ld.global.f32 	%f41, [%rd77];
	add.f32 	%f42, %f40, %f41;
	st.global.f32 	[%rd75], %f42;
	ld.global.f32 	%f43, [%rd75+4];
	add.s64 	%rd79, %rd77, %rd78;
	ld.global.f32 	%f44, [%rd79];
	add.f32 	%f45, %f43, %f44;
	st.global.f32 	[%rd75+4], %f45;
	add.s32 	%r213, %r213, 2;
$L__BB0_37:
	setp.eq.s32 	%p28, %r32, 0;
	@%p28 bra 	$L__BB0_39;
	add.s32 	%r163, %r27, %r213;
	mul.wide.s32 	%rd80, %r163, 4;
	add.s64 	%rd81, %rd6, %rd80;
	ld.global.f32 	%f46, [%rd81];
	mad.lo.s32 	%r164, %r213, %r125, %r34;
	mul.wide.s32 	%rd82, %r164, 4;
	add.s64 	%rd83, %rd5, %rd82;
	ld.global.f32 	%f47, [%rd83];
	add.f32 	%f48, %f46, %f47;
	st.global.f32 	[%rd81], %f48;
$L__BB0_39:
	add.s32 	%r210, %r210, 1;
	setp.eq.s32 	%p29, %r210, %r125;
	@%p29 bra 	$L__BB0_55;
	bra.uni 	$L__BB0_28;
$L__BB0_40:
	setp.lt.s32 	%p30, %r125, 1;
	@%p30 bra 	$L__BB0_55;
	add.s32 	%r43, %r5, %r123;
	@%p2 bra 	$L__BB0_68;
	add.s32 	%r44, %r123, -1;
	and.b32  	%r45, %r123, 7;
	and.b32  	%r46, %r123, 3;
	and.b32  	%r47, %r123, 2147483640;
	and.b32  	%r48, %r123, 1;
	mov.b32 	%r215, 0;
	mul.wide.u32 	%rd108, %r125, 4;
$L__BB0_43:
	setp.lt.u32 	%p32, %r44, 7;
	add.s32 	%r50, %r215, %r3;
	mov.b32 	%r218, 0;
	@%p32 bra 	$L__BB0_46;
	mov.b32 	%r216, 0;
$L__BB0_45:
	.pragma "nounroll";
	add.s32 	%r168, %r43, %r216;
	mul.wide.s32 	%rd84, %r168, 4;
	add.s64 	%rd85, %rd6, %rd84;
	ld.global.f32 	%f49, [%rd85];
	mad.lo.s32 	%r169, %r216, %r125, %r50;
	mul.wide.s32 	%rd86, %r169, 4;
	add.s64 	%rd87, %rd1, %rd86;
	ld.global.f32 	%f50, [%rd87];
	add.f32 	%f51, %f49, %f50;
	st.global.f32 	[%rd85], %f51;
	ld.global.f32 	%f52, [%rd85+4];
	mul.wide.u32 	%rd88, %r125, 4;
	add.s64 	%rd89, %rd87, %rd88;
	ld.global.f32 	%f53, [%rd89];
	add.f32 	%f54, %f52, %f53;
	st.global.f32 	[%rd85+4], %f54;
	ld.global.f32 	%f55, [%rd85+8];
	add.s64 	%rd90, %rd89, %rd88;
	ld.global.f32 	%f56, [%rd90];
	add.f32 	%f57, %f55, %f56;
	st.global.f32 	[%rd85+8], %f57;
	ld.global.f32 	%f58, [%rd85+12];
	add.s64 	%rd91, %rd90, %rd88;
	ld.global.f32 	%f59, [%rd91];
	add.f32 	%f60, %f58, %f59;
	st.global.f32 	[%rd85+12], %f60;
	ld.global.f32 	%f61, [%rd85+16];
	add.s64 	%rd92, %rd91, %rd88;
	ld.global.f32 	%f62, [%rd92];
	add.f32 	%f63, %f61, %f62;
	st.global.f32 	[%rd85+16], %f63;
	ld.global.f32 	%f64, [%rd85+20];
	add.s64 	%rd93, %rd92, %rd88;
	ld.global.f32 	%f65, [%rd93];
	add.f32 	%f66, %f64, %f65;
	st.global.f32 	[%rd85+20], %f66;
	ld.global.f32 	%f67, [%rd85+24];
	add.s64 	%rd94, %rd93, %rd88;
	ld.global.f32 	%f68, [%rd94];
	add.f32 	%f69, %f67, %f68;
	st.global.f32 	[%rd85+24], %f69;
	ld.global.f32 	%f70, [%rd85+28];
	add.s64 	%rd95, %rd94, %rd88;
	ld.global.f32 	%f71, [%rd95];
	add.f32 	%f72, %f70, %f71;
	st.global.f32 	[%rd85+28], %f72;
	add.s32 	%r216, %r216, 8;
	setp.ne.s32 	%p33, %r216, %r47;
	mov.u32 	%r218, %r47;
	@%p33 bra 	$L__BB0_45;
$L__BB0_46:
	setp.eq.s32 	%p34, %r45, 0;
	@%p34 bra 	$L__BB0_54;
	add.s32 	%r170, %r45, -1;
	setp.lt.u32 	%p35, %r170, 3;
	@%p35 bra 	$L__BB0_49;
	add.s32 	%r171, %r43, %r218;
	mul.wide.s32 	%rd96, %r171, 4;
	add.s64 	%rd97, %rd6, %rd96;
	ld.global.f32 	%f73, [%rd97];
	mad.lo.s32 	%r172, %r218, %r125, %r50;
	mul.wide.s32 	%rd98, %r172, 4;
	add.s64 	%rd99, %rd1, %rd98;
	ld.global.f32 	%f74, [%rd99];
	add.f32 	%f75, %f73, %f74;
	st.global.f32 	[%rd97], %f75;
	ld.global.f32 	%f76, [%rd97+4];
	add.s64 	%rd101, %rd99, %rd108;
	ld.global.f32 	%f77, [%rd101];
	add.f32 	%f78, %f76, %f77;
	st.global.f32 	[%rd97+4], %f78;
	ld.global.f32 	%f79, [%rd97+8];
	add.s64 	%rd102, %rd101, %rd108;
	ld.global.f32 	%f80, [%rd102];
	add.f32 	%f81, %f79, %f80;
	st.global.f32 	[%rd97+8], %f81;
	ld.global.f32 	%f82, [%rd97+12];
	add.s64 	%rd103, %rd102, %rd108;
	ld.global.f32 	%f83, [%rd103];
	add.f32 	%f84, %f82, %f83;
	st.global.f32 	[%rd97+12], %f84;
	add.s32 	%r218, %r218, 4;
$L__BB0_49:
	setp.eq.s32 	%p36, %r46, 0;
	@%p36 bra 	$L__BB0_54;
	setp.eq.s32 	%p37, %r46, 1;
	@%p37 bra 	$L__BB0_52;
	add.s32 	%r173, %r43, %r218;
	mul.wide.s32 	%rd104, %r173, 4;
	add.s64 	%rd105, %rd6, %rd104;
	ld.global.f32 	%f85, [%rd105];
	mad.lo.s32 	%r174, %r218, %r125, %r50;
	mul.wide.s32 	%rd106, %r174, 4;
	add.s64 	%rd107, %rd1, %rd106;
	ld.global.f32 	%f86, [%rd107];
	add.f32 	%f87, %f85, %f86;
	st.global.f32 	[%rd105], %f87;
	ld.global.f32 	%f88, [%rd105+4];
	add.s64 	%rd109, %rd107, %rd108;
	ld.global.f32 	%f89, [%rd109];
	add.f32 	%f90, %f88, %f89;
	st.global.f32 	[%rd105+4], %f90;
	add.s32 	%r218, %r218, 2;
$L__BB0_52:
	setp.eq.s32 	%p38, %r48, 0;
	@%p38 bra 	$L__BB0_54;
	add.s32 	%r175, %r43, %r218;
	mul.wide.s32 	%rd110, %r175, 4;
	add.s64 	%rd111, %rd6, %rd110;
	ld.global.f32 	%f91, [%rd111];
	mad.lo.s32 	%r176, %r218, %r125, %r50;
	mul.wide.s32 	%rd112, %r176, 4;
	add.s64 	%rd113, %rd1, %rd112;
	ld.global.f32 	%f92, [%rd113];
	add.f32 	%f93, %f91, %f92;
	st.global.f32 	[%rd111], %f93;
$L__BB0_54:
	add.s32 	%r215, %r215, 1;
	setp.ne.s32 	%p39, %r215, %r125;
	@%p39 bra 	$L__BB0_43;
$L__BB0_55:
	@%p2 bra 	$L__BB0_68;
	add.s32 	%r59, %r5, %r123;
	cvt.rn.f32.s32 	%f1, %r125;
	add.s32 	%r178, %r123, -1;
	and.b32  	%r60, %r123, 15;
	setp.lt.u32 	%p41, %r178, 15;
	mov.b32 	%r220, 0;
	@%p41 bra 	$L__BB0_59;
	and.b32  	%r220, %r123, 2147483632;
	mov.b32 	%r231, 0;
$L__BB0_58:
	.pragma "nounroll";
	add.s32 	%r180, %r59, %r231;
	mul.wide.s32 	%rd114, %r180, 4;
	add.s64 	%rd115, %rd6, %rd114;
	ld.global.f32 	%f94, [%rd115];
	div.rn.f32 	%f95, %f94, %f1;
	st.global.f32 	[%rd115], %f95;
	ld.global.f32 	%f96, [%rd115+4];
	div.rn.f32 	%f97, %f96, %f1;
	st.global.f32 	[%rd115+4], %f97;
	ld.global.f32 	%f98, [%rd115+8];
	div.rn.f32 	%f99, %f98, %f1;
	st.global.f32 	[%rd115+8], %f99;
	ld.global.f32 	%f100, [%rd115+12];
	div.rn.f32 	%f101, %f100, %f1;
	st.global.f32 	[%rd115+12], %f101;
	ld.global.f32 	%f102, [%rd115+16];
	div.rn.f32 	%f103, %f102, %f1;
	st.global.f32 	[%rd115+16], %f103;
	ld.global.f32 	%f104, [%rd115+20];
	div.rn.f32 	%f105, %f104, %f1;
	st.global.f32 	[%rd115+20], %f105;
	ld.global.f32 	%f106, [%rd115+24];
	div.rn.f32 	%f107, %f106, %f1;
	st.global.f32 	[%rd115+24], %f107;
	ld.global.f32 	%f108, [%rd115+28];
	div.rn.f32 	%f109, %f108, %f1;
	st.global.f32 	[%rd115+28], %f109;
	ld.global.f32 	%f110, [%rd115+32];
	div.rn.f32 	%f111, %f110, %f1;
	st.global.f32 	[%rd115+32], %f111;
	ld.global.f32 	%f112, [%rd115+36];
	div.rn.f32 	%f113, %f112, %f1;
	st.global.f32 	[%rd115+36], %f113;
	ld.global.f32 	%f114, [%rd115+40];
	div.rn.f32 	%f115, %f114, %f1;
	st.global.f32 	[%rd115+40], %f115;
	ld.global.f32 	%f116, [%rd115+44];
	div.rn.f32 	%f117, %f116, %f1;
	st.global.f32 	[%rd115+44], %f117;
	ld.global.f32 	%f118, [%rd115+48];
	div.rn.f32 	%f119, %f118, %f1;
	st.global.f32 	[%rd115+48], %f119;
	ld.global.f32 	%f120, [%rd115+52];
	div.rn.f32 	%f121, %f120, %f1;
	st.global.f32 	[%rd115+52], %f121;
	ld.global.f32 	%f122, [%rd115+56];
	div.rn.f32 	%f123, %f122, %f1;
	st.global.f32 	[%rd115+56], %f123;
	ld.global.f32 	%f124, [%rd115+60];
	div.rn.f32 	%f125, %f124, %f1;
	st.global.f32 	[%rd115+60], %f125;
	add.s32 	%r231, %r231, 16;
	setp.eq.s32 	%p42, %r231, %r220;
	@%p42 bra 	$L__BB0_59;
	bra.uni 	$L__BB0_58;
$L__BB0_59:
	setp.eq.s32 	%p43, %r60, 0;
	@%p43 bra 	$L__BB0_68;
	and.b32  	%r63, %r123, 7;
	setp.lt.u32 	%p44, %r60, 8;
	@%p44 bra 	$L__BB0_62;
	add.s32 	%r181, %r59, %r220;
	mul.wide.s32 	%rd116, %r181, 4;
	add.s64 	%rd117, %rd6, %rd116;
	ld.global.f32 	%f126, [%rd117];
	div.rn.f32 	%f127, %f126, %f1;
	st.global.f32 	[%rd117], %f127;
	ld.global.f32 	%f128, [%rd117+4];
	div.rn.f32 	%f129, %f128, %f1;
	st.global.f32 	[%rd117+4], %f129;
	ld.global.f32 	%f130, [%rd117+8];
	div.rn.f32 	%f131, %f130, %f1;
	st.global.f32 	[%rd117+8], %f131;
	ld.global.f32 	%f132, [%rd117+12];
	div.rn.f32 	%f133, %f132, %f1;
	st.global.f32 	[%rd117+12], %f133;
	ld.global.f32 	%f134, [%rd117+16];
	div.rn.f32 	%f135, %f134, %f1;
	st.global.f32 	[%rd117+16], %f135;
	ld.global.f32 	%f136, [%rd117+20];
	div.rn.f32 	%f137, %f136, %f1;
	st.global.f32 	[%rd117+20], %f137;
	ld.global.f32 	%f138, [%rd117+24];
	div.rn.f32 	%f139, %f138, %f1;
	st.global.f32 	[%rd117+24], %f139;
	ld.global.f32 	%f140, [%rd117+28];
	div.rn.f32 	%f141, %f140, %f1;
	st.global.f32 	[%rd117+28], %f141;
	add.s32 	%r220, %r220, 8;
$L__BB0_62:
	setp.eq.s32 	%p45, %r63, 0;
	@%p45 bra 	$L__BB0_68;
	and.b32  	%r66, %r123, 3;
	setp.lt.u32 	%p46, %r63, 4;
	@%p46 bra 	$L__BB0_65;
	add.s32 	%r182, %r59, %r220;
	mul.wide.s32 	%rd118, %r182, 4;
	add.s64 	%rd119, %rd6, %rd118;
	ld.global.f32 	%f142, [%rd119];
	div.rn.f32 	%f143, %f142, %f1;
	st.global.f32 	[%rd119], %f143;
	ld.global.f32 	%f144, [%rd119+4];
	div.rn.f32 	%f145, %f144, %f1;
	st.global.f32 	[%rd119+4], %f145;
	ld.global.f32 	%f146, [%rd119+8];
	div.rn.f32 	%f147, %f146, %f1;
	st.global.f32 	[%rd119+8], %f147;
	ld.global.f32 	%f148, [%rd119+12];
	div.rn.f32 	%f149, %f148, %f1;
	st.global.f32 	[%rd119+12], %f149;
	add.s32 	%r220, %r220, 4;
$L__BB0_65:
	setp.eq.s32 	%p47, %r66, 0;
	@%p47 bra 	$L__BB0_68;
	mov.b32 	%r224, 0;
$L__BB0_67:
	.pragma "nounroll";
	add.s32 	%r184, %r59, %r220;
	mul.wide.s32 	%rd120, %r184, 4;
	add.s64 	%rd121, %rd6, %rd120;
	ld.global.f32 	%f150, [%rd121];
	div.rn.f32 	%f151, %f150, %f1;
	st.global.f32 	[%rd121], %f151;
	add.s32 	%r220, %r220, 1;
	add.s32 	%r224, %r224, 1;
	setp.ne.s32 	%p48, %r224, %r66;
	@%p48 bra 	$L__BB0_67;
$L__BB0_68:
	setp.lt.s32 	%p49, %r124, 3;
	@%p49 bra 	$L__BB0_85;
	@%p2 bra 	$L__BB0_98;
	add.s32 	%r73, %r5, %r123;
	add.s32 	%r74, %r123, -1;
	and.b32  	%r75, %r123, 15;
	and.b32  	%r76, %r123, 7;
	and.b32  	%r77, %r123, 2147483632;
	and.b32  	%r78, %r123, 3;
	neg.s32 	%r79, %r77;
	mad.lo.s32 	%r80, %r124, %r1, 1;
	mov.b32 	%r225, 2;
$L__BB0_71:
	setp.lt.u32 	%p51, %r74, 15;
	mul.lo.s32 	%r187, %r225, %r123;
	add.s32 	%r188, %r73, %r225;
	mul.wide.s32 	%rd122, %r188, 4;
	add.s64 	%rd7, %rd6, %rd122;
	sub.s32 	%r189, %r187, %r123;
	mul.wide.s32 	%rd123, %r189, 4;
	add.s64 	%rd8, %rd7, %rd123;
	add.s32 	%r82, %r73, %r187;
	mov.b32 	%r229, 0;
	@%p51 bra 	$L__BB0_74;
	add.s32 	%r190, %r80, %r225;
	mul.lo.s32 	%r226, %r123, %r190;
	mov.u32 	%r227, %r79;
$L__BB0_73:
	.pragma "nounroll";
	mul.wide.s32 	%rd124, %r226, 4;
	add.s64 	%rd125, %rd6, %rd124;
	ld.global.f32 	%f152, [%rd7];
	ld.global.f32 	%f153, [%rd8];
	mul.f32 	%f154, %f152, %f153;
	st.global.f32 	[%rd125], %f154;
	ld.global.f32 	%f155, [%rd7];
	ld.global.f32 	%f156, [%rd8];
	mul.f32 	%f157, %f155, %f156;
	st.global.f32 	[%rd125+4], %f157;
	ld.global.f32 	%f158, [%rd7];
	ld.global.f32 	%f159, [%rd8];
	mul.f32 	%f160, %f158, %f159;
	st.global.f32 	[%rd125+8], %f160;
	ld.global.f32 	%f161, [%rd7];
	ld.global.f32 	%f162, [%rd8];
	mul.f32 	%f163, %f161, %f162;
	st.global.f32 	[%rd125+12], %f163;
	ld.global.f32 	%f164, [%rd7];
	ld.global.f32 	%f165, [%rd8];
	mul.f32 	%f166, %f164, %f165;
	st.global.f32 	[%rd125+16], %f166;
	ld.global.f32 	%f167, [%rd7];
	ld.global.f32 	%f168, [%rd8];
	mul.f32 	%f169, %f167, %f168;
	st.global.f32 	[%rd125+20], %f169;
	ld.global.f32 	%f170, [%rd7];
	ld.global.f32 	%f171, [%rd8];
	mul.f32 	%f172, %f170, %f171;
	st.global.f32 	[%rd125+24], %f172;
	ld.global.f32 	%f173, [%rd7];
	ld.global.f32 	%f174, [%rd8];
	mul.f32 	%f175, %f173, %f174;
	st.global.f32 	[%rd125+28], %f175;
	ld.global.f32 	%f176, [%rd7];
	ld.global.f32 	%f177, [%rd8];
	mul.f32 	%f178, %f176, %f177;
	st.global.f32 	[%rd125+32], %f178;
	ld.global.f32 	%f179, [%rd7];
	ld.global.f32 	%f180, [%rd8];
	mul.f32 	%f181, %f179, %f180;
	st.global.f32 	[%rd125+36], %f181;
	ld.global.f32 	%f182, [%rd7];
	ld.global.f32 	%f183, [%rd8];
	mul.f32 	%f184, %f182, %f183;
	st.global.f32 	[%rd125+40], %f184;
	ld.global.f32 	%f185, [%rd7];
	ld.global.f32 	%f186, [%rd8];
	mul.f32 	%f187, %f185, %f186;
	st.global.f32 	[%rd125+44], %f187;
	ld.global.f32 	%f188, [%rd7];
	ld.global.f32 	%f189, [%rd8];
	mul.f32 	%f190, %f188, %f189;
	st.global.f32 	[%rd125+48], %f190;
	ld.global.f32 	%f191, [%rd7];
	ld.global.f32 	%f192, [%rd8];
	mul.f32 	%f193, %f191, %f192;
	st.global.f32 	[%rd125+52], %f193;
	ld.global.f32 	%f194, [%rd7];
	ld.global.f32 	%f195, [%rd8];
	mul.f32 	%f196, %f194, %f195;
	st.global.f32 	[%rd125+56], %f196;
	ld.global.f32 	%f197, [%rd7];
	ld.global.f32 	%f198, [%rd8];
	mul.f32 	%f199, %f197, %f198;
	st.global.f32 	[%rd125+60], %f199;
	add.s32 	%r227, %r227, 16;
	add.s32 	%r226, %r226, 16;
	setp.eq.s32 	%p52, %r227, 0;
	mov.u32 	%r229, %r77;
	@%p52 bra 	$L__BB0_74;
	bra.uni 	$L__BB0_73;
$L__BB0_74:
	setp.eq.s32 	%p53, %r75, 0;
	@%p53 bra 	$L__BB0_84;
	add.s32 	%r191, %r75, -1;
	setp.lt.u32 	%p54, %r191, 7;
	@%p54 bra 	$L__BB0_77;
	ld.global.f32 	%f200, [%rd7];
	ld.global.f32 	%f201, [%rd8];
	mul.f32 	%f202, %f200, %f201;
	add.s32 	%r192, %r82, %r229;
	mul.wide.s32 	%rd126, %r192, 4;
	add.s64 	%rd127, %rd6, %rd126;
	st.global.f32 	[%rd127], %f202;
	ld.global.f32 	%f203, [%rd7];
	ld.global.f32 	%f204, [%rd8];
	mul.f32 	%f205, %f203, %f204;
	st.global.f32 	[%rd127+4], %f205;
	ld.global.f32 	%f206, [%rd7];
	ld.global.f32 	%f207, [%rd8];
	mul.f32 	%f208, %f206, %f207;
	st.global.f32 	[%rd127+8], %f208;
	ld.global.f32 	%f209, [%rd7];
	ld.global.f32 	%f210, [%rd8];
	mul.f32 	%f211, %f209, %f210;
	st.global.f32 	[%rd127+12], %f211;
	ld.global.f32 	%f212, [%rd7];
	ld.global.f32 	%f213, [%rd8];
	mul.f32 	%f214, %f212, %f213;
	st.global.f32 	[%rd127+16], %f214;
	ld.global.f32 	%f215, [%rd7];
	ld.global.f32 	%f216, [%rd8];
	mul.f32 	%f217, %f215, %f216;
	st.global.f32 	[%rd127+20], %f217;
	ld.global.f32 	%f218, [%rd7];
	ld.global.f32 	%f219, [%rd8];
	mul.f32 	%f220, %f218, %f219;
	st.global.f32 	[%rd127+24], %f220;
	ld.global.f32 	%f221, [%rd7];
	ld.global.f32 	%f222, [%rd8];
	mul.f32 	%f223, %f221, %f222;
	st.global.f32 	[%rd127+28], %f223;
	add.s32 	%r229, %r229, 8;
$L__BB0_77:
	setp.eq.s32 	%p55, %r76, 0;
	@%p55 bra 	$L__BB0_84;
	add.s32 	%r193, %r76, -1;
	setp.lt.u32 	%p56, %r193, 3;
	@%p56 bra 	$L__BB0_80;
	ld.global.f32 	%f224, [%rd7];
	ld.global.f32 	%f225, [%rd8];
	mul.f32 	%f226, %f224, %f225;
	add.s32 	%r194, %r82, %r229;
	mul.wide.s32 	%rd128, %r194, 4;
	add.s64 	%rd129, %rd6, %rd128;
	st.global.f32 	[%rd129], %f226;
	ld.global.f32 	%f227, [%rd7];
	ld.global.f32 	%f228, [%rd8];
	mul.f32 	%f229, %f227, %f228;
	st.global.f32 	[%rd129+4], %f229;
	ld.global.f32 	%f230, [%rd7];
	ld.global.f32 	%f231, [%rd8];
	mul.f32 	%f232, %f230, %f231;
	st.global.f32 	[%rd129+8], %f232;
	ld.global.f32 	%f233, [%rd7];
	ld.global.f32 	%f234, [%rd8];
	mul.f32 	%f235, %f233, %f234;
	st.global.f32 	[%rd129+12], %f235;
	add.s32 	%r229, %r229, 4;
$L__BB0_80:
	setp.eq.s32 	%p57, %r78, 0;
	@%p57 bra 	$L__BB0_84;
	setp.eq.s32 	%p58, %r78, 1;
	ld.global.f32 	%f236, [%rd7];
	ld.global.f32 	%f237, [%rd8];
	mul.f32 	%f238, %f236, %f237;
	add.s32 	%r195, %r82, %r229;
	mul.wide.s32 	%rd130, %r195, 4;
	add.s64 	%rd9, %rd6, %rd130;
	st.global.f32 	[%rd9], %f238;
	@%p58 bra 	$L__BB0_84;
	setp.eq.s32 	%p59, %r78, 2;
	ld.global.f32 	%f239, [%rd7];
	ld.global.f32 	%f240, [%rd8];
	mul.f32 	%f241, %f239, %f240;
	st.global.f32 	[%rd9+4], %f241;
	@%p59 bra 	$L__BB0_84;
	ld.global.f32 	%f242, [%rd7];
	ld.global.f32 	%f243, [%rd8];
	mul.f32 	%f244, %f242, %f243;
	st.global.f32 	[%rd9+8], %f244;
$L__BB0_84:
	add.s32 	%r225, %r225, 1;
	setp.eq.s32 	%p60, %r225, %r124;
	@%p60 bra 	$L__BB0_85;
	bra.uni 	$L__BB0_71;
$L__BB0_85:
	setp.lt.s32 	%p61, %r123, 1;
	@%p61 bra 	$L__BB0_98;
	add.s32 	%r197, %r123, -1;
	and.b32  	%r96, %r123, 15;
	setp.lt.u32 	%p62, %r197, 15;
	mov.b32 	%r235, 0;
	@%p62 bra 	$L__BB0_89;
	and.b32  	%r235, %r123, 2147483632;
	neg.s32 	%r233, %r235;
	add.s64 	%rd183, %rd4, 32;
	add.s64 	%rd11, %rd3, 32;
	add.s64 	%rd12, %rd2, 32;
	mov.u32 	%r232, %r4;
$L__BB0_88:
	.pragma "nounroll";
	mul.wide.s32 	%rd131, %r232, 4;
	add.s64 	%rd132, %rd11, %rd131;
	add.s64 	%rd133, %rd12, %rd131;
	ld.global.f32 	%f245, [%rd183+-32];
	st.global.f32 	[%rd132+-32], %f245;
	st.global.f32 	[%rd133+-32], %f245;
	ld.global.f32 	%f246, [%rd183+-28];
	st.global.f32 	[%rd132+-28], %f246;
	st.global.f32 	[%rd133+-28], %f246;
	ld.global.f32 	%f247, [%rd183+-24];
	st.global.f32 	[%rd132+-24], %f247;
	st.global.f32 	[%rd133+-24], %f247;
	ld.global.f32 	%f248, [%rd183+-20];
	st.global.f32 	[%rd132+-20], %f248;
	st.global.f32 	[%rd133+-20], %f248;
	ld.global.f32 	%f249, [%rd183+-16];
	st.global.f32 	[%rd132+-16], %f249;
	st.global.f32 	[%rd133+-16], %f249;
	ld.global.f32 	%f250, [%rd183+-12];
	st.global.f32 	[%rd132+-12], %f250;
	st.global.f32 	[%rd133+-12], %f250;
	ld.global.f32 	%f251, [%rd183+-8];
	st.global.f32 	[%rd132+-8], %f251;
	st.global.f32 	[%rd133+-8], %f251;
	ld.global.f32 	%f252, [%rd183+-4];
	st.global.f32 	[%rd132+-4], %f252;
	st.global.f32 	[%rd133+-4], %f252;
	ld.global.f32 	%f253, [%rd183];
	st.global.f32 	[%rd132], %f253;
	st.global.f32 	[%rd133], %f253;
	ld.global.f32 	%f254, [%rd183+4];
	st.global.f32 	[%rd132+4], %f254;
	st.global.f32 	[%rd133+4], %f254;
	ld.global.f32 	%f255, [%rd183+8];
	st.global.f32 	[%rd132+8], %f255;
	st.global.f32 	[%rd133+8], %f255;
	ld.global.f32 	%f256, [%rd183+12];
	st.global.f32 	[%rd132+12], %f256;
	st.global.f32 	[%rd133+12], %f256;
	ld.global.f32 	%f257, [%rd183+16];
	st.global.f32 	[%rd132+16], %f257;
	st.global.f32 	[%rd133+16], %f257;
	ld.global.f32 	%f258, [%rd183+20];
	st.global.f32 	[%rd132+20], %f258;
	st.global.f32 	[%rd133+20], %f258;
	ld.global.f32 	%f259, [%rd183+24];
	st.global.f32 	[%rd132+24], %f259;
	st.global.f32 	[%rd133+24], %f259;
	ld.global.f32 	%f260, [%rd183+28];
	st.global.f32 	[%rd132+28], %f260;
	st.global.f32 	[%rd133+28], %f260;
	add.s32 	%r233, %r233, 16;
	add.s64 	%rd183, %rd183, 64;
	add.s32 	%r232, %r232, 16;
	setp.ne.s32 	%p63, %r233, 0;
	@%p63 bra 	$L__BB0_88;
$L__BB0_89:
	setp.eq.s32 	%p64, %r96, 0;
	@%p64 bra 	$L__BB0_98;
	and.b32  	%r104, %r123, 7;
	setp.lt.u32 	%p65, %r96, 8;
	@%p65 bra 	$L__BB0_92;
	mul.wide.u32 	%rd134, %r235, 4;
	add.s64 	%rd135, %rd4, %rd134;
	ld.global.f32 	%f261, [%rd135];
	add.s32 	%r198, %r235, %r4;
	mul.wide.s32 	%rd136, %r198, 4;
	add.s64 	%rd137, %rd3, %rd136;
	st.global.f32 	[%rd137], %f261;
	add.s64 	%rd138, %rd2, %rd136;
	st.global.f32 	[%rd138], %f261;
	ld.global.f32 	%f262, [%rd135+4];
	st.global.f32 	[%rd137+4], %f262;
	st.global.f32 	[%rd138+4], %f262;
	ld.global.f32 	%f263, [%rd135+8];
	st.global.f32 	[%rd137+8], %f263;
	st.global.f32 	[%rd138+8], %f263;
	ld.global.f32 	%f264, [%rd135+12];
	st.global.f32 	[%rd137+12], %f264;
	st.global.f32 	[%rd138+12], %f264;
	ld.global.f32 	%f265, [%rd135+16];
	st.global.f32 	[%rd137+16], %f265;
	st.global.f32 	[%rd138+16], %f265;
	ld.global.f32 	%f266, [%rd135+20];
	st.global.f32 	[%rd137+20], %f266;
	st.global.f32 	[%rd138+20], %f266;
	ld.global.f32 	%f267, [%rd135+24];
	st.global.f32 	[%rd137+24], %f267;
	st.global.f32 	[%rd138+24], %f267;
	ld.global.f32 	%f268, [%rd135+28];
	st.global.f32 	[%rd137+28], %f268;
	st.global.f32 	[%rd138+28], %f268;
	add.s32 	%r235, %r235, 8;
$L__BB0_92:
	setp.eq.s32 	%p66, %r104, 0;
	@%p66 bra 	$L__BB0_98;
	and.b32  	%r107, %r123, 3;
	setp.lt.u32 	%p67, %r104, 4;
	@%p67 bra 	$L__BB0_95;
	mul.wide.u32 	%rd139, %r235, 4;
	add.s64 	%rd140, %rd4, %rd139;
	ld.global.f32 	%f269, [%rd140];
	add.s32 	%r199, %r235, %r4;
	mul.wide.s32 	%rd141, %r199, 4;
	add.s64 	%rd142, %rd3, %rd141;
	st.global.f32 	[%rd142], %f269;
	add.s64 	%rd143, %rd2, %rd141;
	st.global.f32 	[%rd143], %f269;
	ld.global.f32 	%f270, [%rd140+4];
	st.global.f32 	[%rd142+4], %f270;
	st.global.f32 	[%rd143+4], %f270;
	ld.global.f32 	%f271, [%rd140+8];
	st.global.f32 	[%rd142+8], %f271;
	st.global.f32 	[%rd143+8], %f271;
	ld.global.f32 	%f272, [%rd140+12];
	st.global.f32 	[%rd142+12], %f272;
	st.global.f32 	[%rd143+12], %f272;
	add.s32 	%r235, %r235, 4;
$L__BB0_95:
	setp.eq.s32 	%p68, %r107, 0;
	@%p68 bra 	$L__BB0_98;
	add.s32 	%r238, %r235, %r4;
	mul.wide.u32 	%rd144, %r235, 4;
	add.s64 	%rd184, %rd4, %rd144;
	neg.s32 	%r237, %r107;
$L__BB0_97:
	.pragma "nounroll";
	mul.wide.s32 	%rd145, %r238, 4;
	add.s64 	%rd146, %rd2, %rd145;
	add.s64 	%rd147, %rd3, %rd145;
	ld.global.f32 	%f273, [%rd184];
	st.global.f32 	[%rd147], %f273;
	st.global.f32 	[%rd146], %f273;
	add.s32 	%r238, %r238, 1;
	add.s64 	%rd184, %rd184, 4;
	add.s32 	%r237, %r237, 1;
	setp.ne.s32 	%p69, %r237, 0;
	@%p69 bra 	$L__BB0_97;
$L__BB0_98:
	mul.lo.s32 	%r116, %r124, %r1;
	mul.lo.s32 	%r117, %r116, %r124;
	setp.eq.s32 	%p70, %r124, 0;
	@%p70 bra 	$L__BB0_101;
	mul.f32 	%f2, %f3, %f3;
	add.s32 	%r118, %r124, 1;
	cvta.to.global.u64 	%rd18, %rd21;
	mul.lo.s32 	%r119, %r124, %r124;
	mov.b32 	%r239, 0;
$L__BB0_100:
	add.s32 	%r201, %r239, %r117;
	mul.wide.s32 	%rd148, %r201, 4;
	add.s64 	%rd149, %rd18, %rd148;
	st.global.f32 	[%rd149], %f2;
	add.s32 	%r239, %r118, %r239;
	setp.lt.s32 	%p71, %r239, %r119;
	@%p71 bra 	$L__BB0_100;
$L__BB0_101:
	ld.param.u64 	%rd182, [memSetKernel_param_20];
	ld.param.u64 	%rd181, [memSetKernel_param_19];
	ld.param.u64 	%rd180, [memSetKernel_param_17];
	mul.wide.s32 	%rd150, %r5, 4;
	add.s64 	%rd151, %rd19, %rd150;
	cvta.to.global.u64 	%rd152, %rd27;
	mul.wide.s32 	%rd153, %r1, 8;
	add.s64 	%rd154, %rd152, %rd153;
	st.global.u64 	[%rd154], %rd151;
	mul.wide.s32 	%rd155, %r4, 4;
	add.s64 	%rd156, %rd20, %rd155;
	cvta.to.global.u64 	%rd157, %rd181;
	add.s64 	%rd158, %rd157, %rd153;
	st.global.u64 	[%rd158], %rd156;
	mul.wide.s32 	%rd159, %r117, 4;
	add.s64 	%rd160, %rd21, %rd159;
	cvta.to.global.u64 	%rd161, %rd182;
	add.s64 	%rd162, %rd161, %rd153;
	st.global.u64 	[%rd162], %rd160;
	mul.wide.s32 	%rd163, %r116, 4;
	add.s64 	%rd164, %rd22, %rd163;
	cvta.to.global.u64 	%rd165, %rd30;
	add.s64 	%rd166, %rd165, %rd153;
	st.global.u64 	[%rd166], %rd164;
	add.s64 	%rd167, %rd23, %rd159;
	cvta.to.global.u64 	%rd168, %rd31;
	add.s64 	%rd169, %rd168, %rd153;
	st.global.u64 	[%rd169], %rd167;
	add.s64 	%rd170, %rd24, %rd163;
	cvta.to.global.u64 	%rd171, %rd32;
	add.s64 	%rd172, %rd171, %rd153;
	st.global.u64 	[%rd172], %rd170;
	add.s64 	%rd173, %rd25, %rd155;
	cvta.to.global.u64 	%rd174, %rd33;
	add.s64 	%rd175, %rd174, %rd153;
	st.global.u64 	[%rd175], %rd173;
	mul.wide.s32 	%rd176, %r1, 4;
	add.s64 	%rd177, %rd180, %rd176;
	cvta.to.global.u64 	%rd178, %rd34;
	add.s64 	%rd179, %rd178, %rd153;
	st.global.u64 	[%rd179], %rd177;
$L__BB0_102:
	ret;

}


// ===== COMPILED SASS (sm_100) =====

	.target	sm_100

	.elftype	@"ET_EXEC"


//--------------------- .note.nv.tkinfo           --------------------------
	.section	.note.nv.tkinfo,"",@"SHT_NOTE"
	.sectionflags	@"SHF_NOTE_NV_TKINFO"
	.tkinfo
        /*0018*/ 	.word	0x00000002
        /*0030*/ 	.string	""
        /*0030*/ 	.string	"ptxas"
        /*0030*/ 	.string	"Cuda compilation tools, release 13.0, V13.0.88"
        /*0030*/ 	.string	"Build cuda_13.0.r13.0/compiler.36424714_0"
        /*0030*/ 	.string	"-arch sm_100 -m 64 "



//--------------------- .note.nv.cuinfo           --------------------------
	.section	.note.nv.cuinfo,"",@"SHT_NOTE"
	.sectionflags	@"SHF_NOTE_NV_CUINFO"
        /*0018*/ 	.short	0x0002
        /*001a*/ 	.short	0x0064
        /*001c*/ 	.short	0x0082
	.zero		2


//--------------------- .nv.info                  --------------------------
	.section	.nv.info,"",@"SHT_CUDA_INFO"
	.align	4


	//----- nvinfo : EIATTR_REGCOUNT
	.align		4
        /*0000*/ 	.byte	0x04, 0x2f
        /*0002*/ 	.short	(.L_1 - .L_0)
	.align		4
.L_0:
        /*0004*/ 	.word	index@(memSetKernel)
        /*0008*/ 	.word	0x00000020


	//----- nvinfo : EIATTR_FRAME_SIZE
	.align		4
.L_1:
        /*000c*/ 	.byte	0x04, 0x11
        /*000e*/ 	.short	(.L_3 - .L_2)
	.align		4
.L_2:
        /*0010*/ 	.word	index@($__internal_0_$__cuda_sm3x_div_rn_noftz_f32_slowpath)
        /*0014*/ 	.word	0x00000000


	//----- nvinfo : EIATTR_FRAME_SIZE
	.align		4
.L_3:
        /*0018*/ 	.byte	0x04, 0x11
        /*001a*/ 	.short	(.L_5 - .L_4)
	.align		4
.L_4:
        /*001c*/ 	.word	index@(memSetKernel)
        /*0020*/ 	.word	0x00000000


	//----- nvinfo : EIATTR_MIN_STACK_SIZE
	.align		4
.L_5:
        /*0024*/ 	.byte	0x04, 0x12
        /*0026*/ 	.short	(.L_7 - .L_6)
	.align		4
.L_6:
        /*0028*/ 	.word	index@(memSetKernel)
        /*002c*/ 	.word	0x00000000
.L_7:


//--------------------- .nv.compat                --------------------------
	.section	.nv.compat,"",@"SHT_CUDA_COMPAT_INFO"
	.align	4
        /*0000*/ 	.byte	0x02, 0x09, 0x00, 0x00, 0x02, 0x02, 0x01, 0x00, 0x02, 0x05, 0x05, 0x00, 0x03, 0x07, 0x01, 0x01
        /*0010*/ 	.byte	0x02, 0x03, 0x00, 0x00, 0x02, 0x06, 0x01, 0x00, 0x04, 0x0b, 0x08, 0x00, 0x01, 0x00, 0x00, 0x00
        /*0020*/ 	.byte	0x00, 0x00, 0x00, 0x00


//--------------------- .nv.info.memSetKernel     --------------------------
	.section	.nv.info.memSetKernel,"",@"SHT_CUDA_INFO"
	.sectionflags	@""
	.align	4


	//----- nvinfo : EIATTR_CUDA_API_VERSION
	.align		4
        /*0000*/ 	.byte	0x04, 0x37
        /*0002*/ 	.short	(.L_9 - .L_8)
.L_8:
        /*0004*/ 	.word	0x00000082


	//----- nvinfo : EIATTR_KPARAM_INFO
	.align		4
.L_9:
        /*0008*/ 	.byte	0x04, 0x17
        /*000a*/ 	.short	(.L_11 - .L_10)
.L_10:
        /*000c*/ 	.word	0x00000000
        /*0010*/ 	.short	0x0019
        /*0012*/ 	.short	0x00b0
        /*0014*/ 	.byte	0x00, 0xf5, 0x21, 0x00


	//----- nvinfo : EIATTR_KPARAM_INFO
	.align		4
.L_11:
        /*0018*/ 	.byte	0x04, 0x17
        /*001a*/ 	.short	(.L_13 - .L_12)
.L_12:
        /*001c*/ 	.word	0x00000000
        /*0020*/ 	.short	0x0018
        /*0022*/ 	.short	0x00a8
        /*0024*/ 	.byte	0x00, 0xf5, 0x21, 0x00


	//----- nvinfo : EIATTR_KPARAM_INFO
	.align		4
.L_13:
        /*0028*/ 	.byte	0x04, 0x17
        /*002a*/ 	.short	(.L_15 - .L_14)
.L_14:
        /*002c*/ 	.word	0x00000000
        /*0030*/ 	.short	0x0017
        /*0032*/ 	.short	0x00a0
        /*0034*/ 	.byte	0x00, 0xf5, 0x21, 0x00


	//----- nvinfo : EIATTR_KPARAM_INFO
	.align		4
.L_15:
        /*0038*/ 	.byte	0x04, 0x17
        /*003a*/ 	.short	(.L_17 - .L_16)
.L_16:
        /*003c*/ 	.word	0x00000000
        /*0040*/ 	.short	0x0016
        /*0042*/ 	.short	0x0098
        /*0044*/ 	.byte	0x00, 0xf5, 0x21, 0x00


	//----- nvinfo : EIATTR_KPARAM_INFO
	.align		4
.L_17:
        /*0048*/ 	.byte	0x04, 0x17
        /*004a*/ 	.short	(.L_19 - .L_18)
.L_18:
        /*004c*/ 	.word	0x00000000
        /*0050*/ 	.short	0x0015
        /*0052*/ 	.short	0x0090
        /*0054*/ 	.byte	0x00, 0xf5, 0x21, 0x00


	//----- nvinfo : EIATTR_KPARAM_INFO
	.align		4
.L_19:
        /*0058*/ 	.byte	0x04, 0x17
        /*005a*/ 	.short	(.L_21 - .L_20)
.L_20:
        /*005c*/ 	.word	0x00000000
        /*0060*/ 	.short	0x0014
        /*0062*/ 	.short	0x0088
        /*0064*/ 	.byte	0x00, 0xf5, 0x21, 0x00


	//----- nvinfo : EIATTR_KPARAM_INFO
	.align		4
.L_21:
        /*0068*/ 	.byte	0x04, 0x17
        /*006a*/ 	.short	(.L_23 - .L_22)
.L_22:
        /*006c*/ 	.word	0x00000000
        /*0070*/ 	.short	0x0013
        /*0072*/ 	.short	0x0080
        /*0074*/ 	.byte	0x00, 0xf5, 0x21, 0x00


	//----- nvinfo : EIATTR_KPARAM_INFO
	.align		4
.L_23:
        /*0078*/ 	.byte	0x04, 0x17
        /*007a*/ 	.short	(.L_25 - .L_24)
.L_24:
        /*007c*/ 	.word	0x00000000
        /*0080*/ 	.short	0x0012
        /*0082*/ 	.short	0x0078
        /*0084*/ 	.byte	0x00, 0xf5, 0x21, 0x00


	//----- nvinfo : EIATTR_KPARAM_INFO
	.align		4
.L_25:
        /*0088*/ 	.byte	0x04, 0x17
        /*008a*/ 	.short	(.L_27 - .L_26)
.L_26:
        /*008c*/ 	.word	0x00000000
        /*0090*/ 	.short	0x0011
        /*0092*/ 	.short	0x0070
        /*0094*/ 	.byte	0x00, 0xf5, 0x21, 0x00


	//----- nvinfo : EIATTR_KPARAM_INFO
	.align		4
.L_27:
        /*0098*/ 	.byte	0x04, 0x17
        /*009a*/ 	.short	(.L_29 - .L_28)
.L_28:
        /*009c*/ 	.word	0x00000000
        /*00a0*/ 	.short	0x0010
        /*00a2*/ 	.short	0x0068
        /*00a4*/ 	.byte	0x00, 0xf5, 0x21, 0x00


	//----- nvinfo : EIATTR_KPARAM_INFO
	.align		4
.L_29:
        /*00a8*/ 	.byte	0x04, 0x17
        /*00aa*/ 	.short	(.L_31 - .L_30)
.L_30:
        /*00ac*/ 	.word	0x00000000
        /*00b0*/ 	.short	0x000f
        /*00b2*/ 	.short	0x0060
        /*00b4*/ 	.byte	0x00, 0xf5, 0x21, 0x00


	//----- nvinfo : EIATTR_KPARAM_INFO
	.align		4
.L_31:
        /*00b8*/ 	.byte	0x04, 0x17
        /*00ba*/ 	.short	(.L_33 - .L_32)
.L_32:
        /*00bc*/ 	.word	0x00000000
        /*00c0*/ 	.short	0x000e
        /*00c2*/ 	.short	0x0058
        /*00c4*/ 	.byte	0x00, 0xf5, 0x21, 0x00


	//----- nvinfo : EIATTR_KPARAM_INFO
	.align		4
.L_33:
        /*00c8*/ 	.byte	0x04, 0x17
        /*00ca*/ 	.short	(.L_35 - .L_34)
.L_34:
        /*00cc*/ 	.word	0x00000000
        /*00d0*/ 	.short	0x000d
        /*00d2*/ 	.short	0x0050
        /*00d4*/ 	.byte	0x00, 0xf5, 0x21, 0x00


	//----- nvinfo : EIATTR_KPARAM_INFO
	.align		4
.L_35:
        /*00d8*/ 	.byte	0x04, 0x17
        /*00da*/ 	.short	(.L_37 - .L_36)
.L_36:
        /*00dc*/ 	.word	0x00000000
        /*00e0*/ 	.short	0x000c
        /*00e2*/ 	.short	0x0048
        /*00e4*/ 	.byte	0x00, 0xf5, 0x21, 0x00


	//----- nvinfo : EIATTR_KPARAM_INFO
	.align		4
.L_37:
        /*00e8*/ 	.byte	0x04, 0x17
        /*00ea*/ 	.short	(.L_39 - .L_38)
.L_38:
        /*00ec*/ 	.word	0x00000000
        /*00f0*/ 	.short	0x000b
        /*00f2*/ 	.short	0x0040
        /*00f4*/ 	.byte	0x00, 0xf5, 0x21, 0x00


	//----- nvinfo : EIATTR_KPARAM_INFO
	.align		4
.L_39:
        /*00f8*/ 	.byte	0x04, 0x17
        /*00fa*/ 	.short	(.L_41 - .L_40)
.L_40:
        /*00fc*/ 	.word	0x00000000
        /*0100*/ 	.short	0x000a
        /*0102*/ 	.short	0x0038
        /*0104*/ 	.byte	0x00, 0xf5, 0x21, 0x00


	//----- nvinfo : EIATTR_KPARAM_INFO
	.align		4
.L_41:
        /*0108*/ 	.byte	0x04, 0x17
        /*010a*/ 	.short	(.L_43 - .L_42)
.L_42:
        /*010c*/ 	.word	0x00000000
        /*0110*/ 	.short	0x0009
        /*0112*/ 	.short	0x0030
        /*0114*/ 	.byte	0x00, 0xf5, 0x21, 0x00


	//----- nvinfo : EIATTR_KPARAM_INFO
	.align		4
.L_43:
        /*0118*/ 	.byte	0x04, 0x17
        /*011a*/ 	.short	(.L_45 - .L_44)
.L_44:
        /*011c*/ 	.word	0x00000000
        /*0120*/ 	.short	0x0008
        /*0122*/ 	.short	0x0028
        /*0124*/ 	.byte	0x00, 0xf5, 0x21, 0x00


	//----- nvinfo : EIATTR_KPARAM_INFO
	.align		4
.L_45:
        /*0128*/ 	.byte	0x04, 0x17
        /*012a*/ 	.short	(.L_47 - .L_46)
.L_46:
        /*012c*/ 	.word	0x00000000
        /*0130*/ 	.short	0x0007
        /*0132*/ 	.short	0x0020
        /*0134*/ 	.byte	0x00, 0xf5, 0x21, 0x00


	//----- nvinfo : EIATTR_KPARAM_INFO
	.align		4
.L_47:
        /*0138*/ 	.byte	0x04, 0x17
        /*013a*/ 	.short	(.L_49 - .L_48)
.L_48:
        /*013c*/ 	.word	0x00000000
        /*0140*/ 	.short	0x0006
        /*0142*/ 	.short	0x0018
        /*0144*/ 	.byte	0x00, 0xf0, 0x11, 0x00


	//----- nvinfo : EIATTR_KPARAM_INFO
	.align		4
.L_49:
        /*0148*/ 	.byte	0x04, 0x17
        /*014a*/ 	.short	(.L_51 - .L_50)
.L_50:
        /*014c*/ 	.word	0x00000000
        /*0150*/ 	.short	0x0005
        /*0152*/ 	.short	0x0014
        /*0154*/ 	.byte	0x00, 0xf0, 0x11, 0x00


	//----- nvinfo : EIATTR_KPARAM_INFO
	.align		4
.L_51:
        /*0158*/ 	.byte	0x04, 0x17
        /*015a*/ 	.short	(.L_53 - .L_52)
.L_52:
        /*015c*/ 	.word	0x00000000
        /*0160*/ 	.short	0x0004
        /*0162*/ 	.short	0x0010
        /*0164*/ 	.byte	0x00, 0xf0, 0x11, 0x00


	//----- nvinfo : EIATTR_KPARAM_INFO
	.align		4
.L_53:
        /*0168*/ 	.byte	0x04, 0x17
        /*016a*/ 	.short	(.L_55 - .L_54)
.L_54:
        /*016c*/ 	.word	0x00000000
        /*0170*/ 	.short	0x0003
        /*0172*/ 	.short	0x000c
        /*0174*/ 	.byte	0x00, 0xf0, 0x11, 0x00


	//----- nvinfo : EIATTR_KPARAM_INFO
	.align		4
.L_55:
        /*0178*/ 	.byte	0x04, 0x17
        /*017a*/ 	.short	(.L_57 - .L_56)
.L_56:
        /*017c*/ 	.word	0x00000000
        /*0180*/ 	.short	0x0002
        /*0182*/ 	.short	0x0008
        /*0184*/ 	.byte	0x00, 0xf0, 0x11, 0x00


	//----- nvinfo : EIATTR_KPARAM_INFO
	.align		4
.L_57:
        /*0188*/ 	.byte	0x04, 0x17
        /*018a*/ 	.short	(.L_59 - .L_58)
.L_58:
        /*018c*/ 	.word	0x00000000
        /*0190*/ 	.short	0x0001
        /*0192*/ 	.short	0x0004
        /*0194*/ 	.byte	0x00, 0xf0, 0x11, 0x00


	//----- nvinfo : EIATTR_KPARAM_INFO
	.align		4
.L_59:
        /*0198*/ 	.byte	0x04, 0x17
        /*019a*/ 	.short	(.L_61 - .L_60)
.L_60:
        /*019c*/ 	.word	0x00000000
        /*01a0*/ 	.short	0x0000
        /*01a2*/ 	.short	0x0000
        /*01a4*/ 	.byte	0x00, 0xf0, 0x11, 0x00


	//----- nvinfo : EIATTR_SPARSE_MMA_MASK
	.align		4
.L_61:
        /*01a8*/ 	.byte	0x03, 0x50
        /*01aa*/ 	.short	0x0000


	//----- nvinfo : EIATTR_MAXREG_COUNT
	.align		4
        /*01ac*/ 	.byte	0x03, 0x1b
        /*01ae*/ 	.short	0x00ff


	//----- nvinfo : EIATTR_MERCURY_ISA_VERSION
	.align		4
        /*01b0*/ 	.byte	0x03, 0x5f
        /*01b2*/ 	.short	0x0101


	//----- nvinfo : EIATTR_VRC_CTA_INIT_COUNT
	.align		4
        /*01b4*/ 	.byte	0x02, 0x4a
	.zero		1
	.zero		1


	//----- nvinfo : EIATTR_EXIT_INSTR_OFFSETS
	.align		4
        /*01b8*/ 	.byte	0x04, 0x1c
        /*01ba*/ 	.short	(.L_63 - .L_62)


	//   ....[0]....
.L_62:
        /*01bc*/ 	.word	0x00000070


	//   ....[1]....
        /*01c0*/ 	.word	0x000052d0


	//----- nvinfo : EIATTR_CRS_STACK_SIZE
	.align		4
.L_63:
        /*01c4*/ 	.byte	0x04, 0x1e
        /*01c6*/ 	.short	(.L_65 - .L_64)
.L_64:
        /*01c8*/ 	.word	0x00000000


	//----- nvinfo : EIATTR_CBANK_PARAM_SIZE
	.align		4
.L_65:
        /*01cc*/ 	.byte	0x03, 0x19
        /*01ce*/ 	.short	0x00b8


	//----- nvinfo : EIATTR_PARAM_CBANK
	.align		4
        /*01d0*/ 	.byte	0x04, 0x0a
        /*01d2*/ 	.short	(.L_67 - .L_66)
	.align		4
.L_66:
        /*01d4*/ 	.word	index@(.nv.constant0.memSetKernel)
        /*01d8*/ 	.short	0x0380
        /*01da*/ 	.short	0x00b8


	//----- nvinfo : EIATTR_SW_WAR
	.align		4
.L_67:
        /*01dc*/ 	.byte	0x04, 0x36
        /*01de*/ 	.short	(.L_69 - .L_68)
.L_68:
        /*01e0*/ 	.word	0x00000008
.L_69:


//--------------------- .nv.callgraph             --------------------------
	.section	.nv.callgraph,"",@"SHT_CUDA_CALLGRAPH"
	.align	4
	.sectionentsize	8
	.align		4
        /*0000*/ 	.word	0x00000000
	.align		4
        /*0004*/ 	.word	0xffffffff
	.align		4
        /*0008*/ 	.word	0x00000000
	.align		4
        /*000c*/ 	.word	0xfffffffe
	.align		4
        /*0010*/ 	.word	0x00000000
	.align		4
        /*0014*/ 	.word	0xfffffffd
	.align		4
        /*0018*/ 	.word	0x00000000
	.align		4
        /*001c*/ 	.word	0xfffffffc


//--------------------- .text.memSetKernel        --------------------------
	.section	.text.memSetKernel,"ax",@progbits
	.align	128
        .global         memSetKernel
        .type           memSetKernel,@function
        .size           memSetKernel,(.L_x_114 - memSetKernel)
        .other          memSetKernel,@"STO_CUDA_ENTRY STV_DEFAULT"
memSetKernel:
.text.memSetKernel:
[----:B------:R-:W-:Y:S01]  /*0000*/  LDC R1, c[0x0][0x37c] ;  /* 0x0000df00ff017b82 */ /* 0x000fe20000000800 */
[----:B------:R-:W0:Y:S07]  /*0010*/  S2R R3, SR_TID.X ;  /* 0x0000000000037919 */ /* 0x000e2e0000002100 */
[----:B------:R-:W0:Y:S08]  /*0020*/  S2UR UR4, SR_CTAID.X ;  /* 0x00000000000479c3 */ /* 0x000e300000002500 */
[----:B------:R-:W0:Y:S08]  /*0030*/  LDC R4, c[0x0][0x360] ;  /* 0x0000d800ff047b82 */ /* 0x000e300000000800 */
[----:B------:R-:W1:Y:S01]  /*0040*/  LDC R5, c[0x0][0x380] ;  /* 0x0000e000ff057b82 */ /* 0x000e620000000800 */
[----:B0-----:R-:W-:-:S05]  /*0050*/  IMAD R4, R4, UR4, R3 ;  /* 0x0000000404047c24 */ /* 0x001fca000f8e0203 */
[----:B-1----:R-:W-:-:S13]  /*0060*/  ISETP.GE.AND P0, PT, R4, R5, PT ;  /* 0x000000050400720c */ /* 0x002fda0003f06270 */
[----:B------:R-:W-:Y:S05]  /*0070*/  @P0 EXIT ;  /* 0x000000000000094d */ /* 0x000fea0003800000 */
[----:B------:R-:W-:Y:S01]  /*0080*/  LEA.HI R3, R5, R5, RZ, 0x1 ;  /* 0x0000000505037211 */ /* 0x000fe200078f08ff */
[----:B------:R-:W0:Y:S01]  /*0090*/  LDCU UR4, c[0x0][0x388] ;  /* 0x00007100ff0477ac */ /* 0x000e220008000800 */
[----:B------:R-:W-:Y:S02]  /*00a0*/  IABS R8, R4 ;  /* 0x0000000400087213 */ /* 0x000fe40000000000 */
[----:B------:R-:W-:Y:S01]  /*00b0*/  SHF.R.S32.HI R3, RZ, 0x1, R3 ;  /* 0x00000001ff037819 */ /* 0x000fe20000011403 */
[----:B------:R-:W1:Y:S01]  /*00c0*/  LDCU.64 UR12, c[0x0][0x358] ;  /* 0x00006b00ff0c77ac */ /* 0x000e620008000a00 */
[----:B------:R-:W-:Y:S02]  /*00d0*/  ISETP.GE.AND P3, PT, R4, RZ, PT ;  /* 0x000000ff0400720c */ /* 0x000fe40003f66270 */
[-C--:B------:R-:W-:Y:S02]  /*00e0*/  IABS R5, R3.reuse ;  /* 0x0000000300057213 */ /* 0x080fe40000000000 */
[----:B------:R-:W-:-:S02]  /*00f0*/  IABS R10, R3 ;  /* 0x00000003000a7213 */ /* 0x000fc40000000000 */
[----:B------:R-:W2:Y:S08]  /*0100*/  I2F.RP R0, R5 ;  /* 0x0000000500007306 */ /* 0x000eb00000209400 */
[----:B--2---:R-:W2:Y:S02]  /*0110*/  MUFU.RCP R0, R0 ;  /* 0x0000000000007308 */ /* 0x004ea40000001000 */
[----:B--2---:R-:W-:-:S02]  /*0120*/  IADD3 R6, PT, PT, R0, 0xffffffe, RZ ;  /* 0x0ffffffe00067810 */ /* 0x004fc40007ffe0ff */
[----:B------:R-:W-:-:S04]  /*0130*/  IADD3 R0, PT, PT, RZ, -R10, RZ ;  /* 0x8000000aff007210 */ /* 0x000fc80007ffe0ff */
[----:B------:R2:W3:Y:S02]  /*0140*/  F2I.FTZ.U32.TRUNC.NTZ R7, R6 ;  /* 0x0000000600077305 */ /* 0x0004e4000021f000 */
[----:B--2---:R-:W-:Y:S01]  /*0150*/  HFMA2 R6, -RZ, RZ, 0, 0 ;  /* 0x00000000ff067431 */ /* 0x004fe200000001ff */
[----:B---3--:R-:W-:-:S05]  /*0160*/  IADD3 R2, PT, PT, RZ, -R7, RZ ;  /* 0x80000007ff027210 */ /* 0x008fca0007ffe0ff */
[----:B------:R-:W-:Y:S01]  /*0170*/  IMAD R9, R2, R5, RZ ;  /* 0x0000000502097224 */ /* 0x000fe200078e02ff */
[----:B------:R-:W-:-:S03]  /*0180*/  MOV R2, R8 ;  /* 0x0000000800027202 */ /* 0x000fc60000000f00 */
[----:B------:R-:W-:Y:S02]  /*0190*/  IMAD.HI.U32 R7, R7, R9, R6 ;  /* 0x0000000907077227 */ /* 0x000fe400078e0006 */
[----:B------:R-:W2:Y:S04]  /*01a0*/  LDC R9, c[0x0][0x384] ;  /* 0x0000e100ff097b82 */ /* 0x000ea80000000800 */
[----:B------:R-:W-:-:S04]  /*01b0*/  IMAD.HI.U32 R7, R7, R2, RZ ;  /* 0x0000000207077227 */ /* 0x000fc800078e00ff */
[----:B------:R-:W-:-:S05]  /*01c0*/  IMAD R0, R7, R0, R2 ;  /* 0x0000000007007224 */ /* 0x000fca00078e0202 */
[----:B------:R-:W-:Y:S02]  /*01d0*/  ISETP.GT.U32.AND P0, PT, R5, R0, PT ;  /* 0x000000000500720c */ /* 0x000fe40003f04070 */
[----:B--2---:R-:W-:-:S11]  /*01e0*/  ISETP.GE.AND P2, PT, R9, 0x1, PT ;  /* 0x000000010900780c */ /* 0x004fd60003f46270 */
[----:B------:R-:W-:Y:S02]  /*01f0*/  @!P0 IADD3 R0, PT, PT, R0, -R5, RZ ;  /* 0x8000000500008210 */ /* 0x000fe40007ffe0ff */
[----:B------:R-:W-:Y:S02]  /*0200*/  ISETP.NE.AND P0, PT, R3, RZ, PT ;  /* 0x000000ff0300720c */ /* 0x000fe40003f05270 */
[----:B------:R-:W-:Y:S02]  /*0210*/  ISETP.GT.U32.AND P1, PT, R5, R0, PT ;  /* 0x000000000500720c */ /* 0x000fe40003f24070 */
[----:B------:R-:W-:-:S11]  /*0220*/  IADD3 R16, PT, PT, R9, -0x1, RZ ;  /* 0xffffffff09107810 */ /* 0x000fd60007ffe0ff */
[----:B------:R-:W-:Y:S01]  /*0230*/  @!P1 IADD3 R0, PT, PT, R0, -R5, RZ ;  /* 0x8000000500009210 */ /* 0x000fe20007ffe0ff */
[----:B------:R-:W-:-:S03]  /*0240*/  IMAD R5, R4, R9, RZ ;  /* 0x0000000904057224 */ /* 0x000fc600078e02ff */
[----:B------:R-:W-:Y:S01]  /*0250*/  @!P3 IADD3 R0, PT, PT, -R0, RZ, RZ ;  /* 0x000000ff0000b210 */ /* 0x000fe20007ffe1ff */
[----:B0-----:R-:W-:Y:S01]  /*0260*/  IMAD R6, R5, UR4, RZ ;  /* 0x0000000405067c24 */ /* 0x001fe2000f8e02ff */
[----:B------:R-:W-:Y:S01]  /*0270*/  @!P0 LOP3.LUT R0, RZ, R3, RZ, 0x33, !PT ;  /* 0x00000003ff008212 */ /* 0x000fe200078e33ff */
[----:B-1----:R-:W-:Y:S06]  /*0280*/  @!P2 BRA `(.L_x_0) ;  /* 0x00000004008ca947 */ /* 0x002fec0003800000 */
[----:B------:R-:W-:Y:S02]  /*0290*/  ISETP.GE.U32.AND P1, PT, R16, 0x7, PT ;  /* 0x000000071000780c */ /* 0x000fe40003f26070 */
[----:B------:R-:W-:Y:S02]  /*02a0*/  LOP3.LUT R2, R9, 0x7, RZ, 0xc0, !PT ;  /* 0x0000000709027812 */ /* 0x000fe400078ec0ff */
[----:B------:R-:W-:Y:S02]  /*02b0*/  MOV R7, RZ ;  /* 0x000000ff00077202 */ /* 0x000fe40000000f00 */
[----:B------:R-:W-:-:S07]  /*02c0*/  ISETP.NE.AND P0, PT, R2, RZ, PT ;  /* 0x000000ff0200720c */ /* 0x000fce0003f05270 */
[----:B------:R-:W-:Y:S06]  /*02d0*/  @!P1 BRA `(.L_x_1) ;  /* 0x0000000000449947 */ /* 0x000fec0003800000 */
[----:B------:R-:W0:Y:S01]  /*02e0*/  LDC.64 R12, c[0x0][0x3b8] ;  /* 0x0000ee00ff0c7b82 */ /* 0x000e220000000a00 */
[----:B------:R-:W-:Y:S01]  /*02f0*/  LOP3.LUT R7, R9, 0x7ffffff8, RZ, 0xc0, !PT ;  /* 0x7ffffff809077812 */ /* 0x000fe200078ec0ff */
[----:B------:R-:W-:Y:S01]  /*0300*/  UMOV UR4, URZ ;  /* 0x000000ff00047c82 */ /* 0x000fe20008000000 */
[----:B------:R-:W-:-:S07]  /*0310*/  MOV R15, 0x3f800000 ;  /* 0x3f800000000f7802 */ /* 0x000fce0000000f00 */
.L_x_2:
[----:B-1----:R-:W-:Y:S01]  /*0320*/  IADD3 R11, PT, PT, R6, UR4, RZ ;  /* 0x00000004060b7c10 */ /* 0x002fe2000fffe0ff */
[----:B------:R-:W-:-:S04]  /*0330*/  UIADD3 UR4, UPT, UPT, UR4, 0x8, URZ ;  /* 0x0000000804047890 */ /* 0x000fc8000fffe0ff */
[----:B0-----:R-:W-:Y:S02]  /*0340*/  IMAD.WIDE R10, R11, 0x4, R12 ;  /* 0x000000040b0a7825 */ /* 0x001fe400078e020c */
[----:B------:R-:W-:-:S03]  /*0350*/  ISETP.NE.AND P3, PT, R7, UR4, PT ;  /* 0x0000000407007c0c */ /* 0x000fc6000bf65270 */
[----:B------:R1:W-:Y:S04]  /*0360*/  STG.E desc[UR12][R10.64], R15 ;  /* 0x0000000f0a007986 */ /* 0x0003e8000c10190c */
[----:B------:R1:W-:Y:S04]  /*0370*/  STG.E desc[UR12][R10.64+0x4], R15 ;  /* 0x0000040f0a007986 */ /* 0x0003e8000c10190c */
[----:B------:R1:W-:Y:S04]  /*0380*/  STG.E desc[UR12][R10.64+0x8], R15 ;  /* 0x0000080f0a007986 */ /* 0x0003e8000c10190c */
[----:B------:R1:W-:Y:S04]  /*0390*/  STG.E desc[UR12][R10.64+0xc], R15 ;  /* 0x00000c0f0a007986 */ /* 0x0003e8000c10190c */
[----:B------:R1:W-:Y:S04]  /*03a0*/  STG.E desc[UR12][R10.64+0x10], R15 ;  /* 0x0000100f0a007986 */ /* 0x0003e8000c10190c */
[----:B------:R1:W-:Y:S04]  /*03b0*/  STG.E desc[UR12][R10.64+0x14], R15 ;  /* 0x0000140f0a007986 */ /* 0x0003e8000c10190c */
[----:B------:R1:W-:Y:S04]  /*03c0*/  STG.E desc[UR12][R10.64+0x18], R15 ;  /* 0x0000180f0a007986 */ /* 0x0003e8000c10190c */
[----:B------:R1:W-:Y:S01]  /*03d0*/  STG.E desc[UR12][R10.64+0x1c], R15 ;  /* 0x00001c0f0a007986 */ /* 0x0003e2000c10190c */
[----:B------:R-:W-:Y:S05]  /*03e0*/  @P3 BRA `(.L_x_2) ;  /* 0xfffffffc00cc3947 */ /* 0x000fea000383ffff */
.L_x_1:
[----:B------:R-:W-:Y:S05]  /*03f0*/  @!P0 BRA `(.L_x_3) ;  /* 0x0000000000788947 */ /* 0x000fea0003800000 */
[----:B------:R-:W-:Y:S02]  /*0400*/  ISETP.GE.U32.AND P3, PT, R2, 0x4, PT ;  /* 0x000000040200780c */ /* 0x000fe40003f66070 */
[----:B------:R-:W-:-:S04]  /*0410*/  LOP3.LUT R8, R9, 0x3, RZ, 0xc0, !PT ;  /* 0x0000000309087812 */ /* 0x000fc800078ec0ff */
[----:B------:R-:W-:-:S07]  /*0420*/  ISETP.NE.AND P4, PT, R8, RZ, PT ;  /* 0x000000ff0800720c */ /* 0x000fce0003f85270 */
[----:B------:R-:W-:Y:S06]  /*0430*/  @!P3 BRA `(.L_x_4) ;  /* 0x000000000024b947 */ /* 0x000fec0003800000 */
[----:B-1----:R-:W0:Y:S01]  /*0440*/  LDC.64 R10, c[0x0][0x3b8] ;  /* 0x0000ee00ff0a7b82 */ /* 0x002e220000000a00 */
[----:B------:R-:W-:Y:S01]  /*0450*/  IADD3 R13, PT, PT, R6, R7, RZ ;  /* 0x00000007060d7210 */ /* 0x000fe20007ffe0ff */
[----:B------:R-:W-:Y:S01]  /*0460*/  HFMA2 R15, -RZ, RZ, 1.875, 0 ;  /* 0x3f800000ff0f7431 */ /* 0x000fe200000001ff */
[----:B------:R-:W-:-:S03]  /*0470*/  IADD3 R7, PT, PT, R7, 0x4, RZ ;  /* 0x0000000407077810 */ /* 0x000fc60007ffe0ff */
[----:B0-----:R-:W-:-:S05]  /*0480*/  IMAD.WIDE R10, R13, 0x4, R10 ;  /* 0x000000040d0a7825 */ /* 0x001fca00078e020a */
[----:B------:R0:W-:Y:S04]  /*0490*/  STG.E desc[UR12][R10.64], R15 ;  /* 0x0000000f0a007986 */ /* 0x0001e8000c10190c */
[----:B------:R0:W-:Y:S04]  /*04a0*/  STG.E desc[UR12][R10.64+0x4], R15 ;  /* 0x0000040f0a007986 */ /* 0x0001e8000c10190c */
[----:B------:R0:W-:Y:S04]  /*04b0*/  STG.E desc[UR12][R10.64+0x8], R15 ;  /* 0x0000080f0a007986 */ /* 0x0001e8000c10190c */
[----:B------:R0:W-:Y:S02]  /*04c0*/  STG.E desc[UR12][R10.64+0xc], R15 ;  /* 0x00000c0f0a007986 */ /* 0x0001e4000c10190c */
.L_x_4:
[----:B------:R-:W-:Y:S05]  /*04d0*/  @!P4 BRA `(.L_x_3) ;  /* 0x000000000040c947 */ /* 0x000fea0003800000 */
[----:B01----:R-:W-:Y:S02]  /*04e0*/  LOP3.LUT R10, R9, 0x1, RZ, 0xc0, !PT ;  /* 0x00000001090a7812 */ /* 0x003fe400078ec0ff */
[----:B------:R-:W-:Y:S02]  /*04f0*/  ISETP.NE.AND P3, PT, R8, 0x1, PT ;  /* 0x000000010800780c */ /* 0x000fe40003f65270 */
[----:B------:R-:W-:-:S13]  /*0500*/  ISETP.NE.U32.AND P4, PT, R10, 0x1, PT ;  /* 0x000000010a00780c */ /* 0x000fda0003f85070 */
[----:B------:R-:W0:Y:S01]  /*0510*/  @!P4 LDC.64 R10, c[0x0][0x3b8] ;  /* 0x0000ee00ff0acb82 */ /* 0x000e220000000a00 */
[----:B------:R-:W-:Y:S05]  /*0520*/  @!P3 BRA `(.L_x_5) ;  /* 0x00000000001cb947 */ /* 0x000fea0003800000 */
[----:B------:R-:W1:Y:S01]  /*0530*/  LDC.64 R12, c[0x0][0x3b8] ;  /* 0x0000ee00ff0c7b82 */ /* 0x000e620000000a00 */
[----:B------:R-:W-:Y:S02]  /*0540*/  IADD3 R15, PT, PT, R6, R7, RZ ;  /* 0x00000007060f7210 */ /* 0x000fe40007ffe0ff */
[----:B------:R-:W-:Y:S02]  /*0550*/  MOV R17, 0x3f800000 ;  /* 0x3f80000000117802 */ /* 0x000fe40000000f00 */
[----:B------:R-:W-:Y:S01]  /*0560*/  IADD3 R7, PT, PT, R7, 0x2, RZ ;  /* 0x0000000207077810 */ /* 0x000fe20007ffe0ff */
[----:B-1----:R-:W-:-:S05]  /*0570*/  IMAD.WIDE R12, R15, 0x4, R12 ;  /* 0x000000040f0c7825 */ /* 0x002fca00078e020c */
[----:B------:R1:W-:Y:S04]  /*0580*/  STG.E desc[UR12][R12.64], R17 ;  /* 0x000000110c007986 */ /* 0x0003e8000c10190c */
[----:B------:R1:W-:Y:S02]  /*0590*/  STG.E desc[UR12][R12.64+0x4], R17 ;  /* 0x000004110c007986 */ /* 0x0003e4000c10190c */
.L_x_5:
[----:B------:R-:W-:Y:S02]  /*05a0*/  @!P4 IADD3 R7, PT, PT, R6, R7, RZ ;  /* 0x000000070607c210 */ /* 0x000fe40007ffe0ff */
[----:B-1----:R-:W-:-:S03]  /*05b0*/  @!P4 MOV R13, 0x3f800000 ;  /* 0x3f800000000dc802 */ /* 0x002fc60000000f00 */
[----:B0-----:R-:W-:-:S05]  /*05c0*/  @!P4 IMAD.WIDE R10, R7, 0x4, R10 ;  /* 0x00000004070ac825 */ /* 0x001fca00078e020a */
[----:B------:R2:W-:Y:S02]  /*05d0*/  @!P4 STG.E desc[UR12][R10.64], R13 ;  /* 0x0000000d0a00c986 */ /* 0x0005e4000c10190c */
.L_x_3:
[----:B------:R-:W-:Y:S01]  /*05e0*/  HFMA2 R8, -RZ, RZ, 0, 0 ;  /* 0x00000000ff087431 */ /* 0x000fe200000001ff */
[----:B------:R-:W-:Y:S01]  /*05f0*/  IADD3 R7, PT, PT, R6, R9, RZ ;  /* 0x0000000906077210 */ /* 0x000fe20007ffe0ff */
[----:B------:R-:W-:Y:S06]  /*0600*/  @!P1 BRA `(.L_x_6) ;  /* 0x0000000000409947 */ /* 0x000fec0003800000 */
[----:B--2---:R-:W2:Y:S01]  /*0610*/  LDC.64 R12, c[0x0][0x3b8] ;  /* 0x0000ee00ff0c7b82 */ /* 0x004ea20000000a00 */
[----:B------:R-:W-:Y:S01]  /*0620*/  LOP3.LUT R8, R9, 0x7ffffff8, RZ, 0xc0, !PT ;  /* 0x7ffffff809087812 */ /* 0x000fe200078ec0ff */
[----:B------:R-:W-:-:S06]  /*0630*/  UMOV UR4, URZ ;  /* 0x000000ff00047c82 */ /* 0x000fcc0008000000 */
.L_x_7:
[----:B01-3--:R-:W-:Y:S01]  /*0640*/  IADD3 R11, PT, PT, R7, UR4, RZ ;  /* 0x00000004070b7c10 */ /* 0x00bfe2000fffe0ff */
[----:B------:R-:W-:-:S04]  /*0650*/  UIADD3 UR4, UPT, UPT, UR4, 0x8, URZ ;  /* 0x0000000804047890 */ /* 0x000fc8000fffe0ff */
[----:B--2---:R-:W-:Y:S02]  /*0660*/  IMAD.WIDE R10, R11, 0x4, R12 ;  /* 0x000000040b0a7825 */ /* 0x004fe400078e020c */
[----:B------:R-:W-:-:S03]  /*0670*/  ISETP.NE.AND P1, PT, R8, UR4, PT ;  /* 0x0000000408007c0c */ /* 0x000fc6000bf25270 */
[----:B------:R3:W-:Y:S04]  /*0680*/  STG.E desc[UR12][R10.64], RZ ;  /* 0x000000ff0a007986 */ /* 0x0007e8000c10190c */
[----:B------:R3:W-:Y:S04]  /*0690*/  STG.E desc[UR12][R10.64+0x4], RZ ;  /* 0x000004ff0a007986 */ /* 0x0007e8000c10190c */
[----:B------:R3:W-:Y:S04]  /*06a0*/  STG.E desc[UR12][R10.64+0x8], RZ ;  /* 0x000008ff0a007986 */ /* 0x0007e8000c10190c */
[----:B------:R3:W-:Y:S04]  /*06b0*/  STG.E desc[UR12][R10.64+0xc], RZ ;  /* 0x00000cff0a007986 */ /* 0x0007e8000c10190c */
[----:B------:R3:W-:Y:S04]  /*06c0*/  STG.E desc[UR12][R10.64+0x10], RZ ;  /* 0x000010ff0a007986 */ /* 0x0007e8000c10190c */
[----:B------:R3:W-:Y:S04]  /*06d0*/  STG.E desc[UR12][R10.64+0x14], RZ ;  /* 0x000014ff0a007986 */ /* 0x0007e8000c10190c */
[----:B------:R3:W-:Y:S04]  /*06e0*/  STG.E desc[UR12][R10.64+0x18], RZ ;  /* 0x000018ff0a007986 */ /* 0x0007e8000c10190c */
[----:B------:R3:W-:Y:S01]  /*06f0*/  STG.E desc[UR12][R10.64+0x1c], RZ ;  /* 0x00001cff0a007986 */ /* 0x0007e2000c10190c */
[----:B------:R-:W-:Y:S05]  /*0700*/  @P1 BRA `(.L_x_7) ;  /* 0xfffffffc00cc1947 */ /* 0x000fea000383ffff */
.L_x_6:
[----:B------:R-:W-:Y:S05]  /*0710*/  @!P0 BRA `(.L_x_0) ;  /* 0x0000000000688947 */ /* 0x000fea0003800000 */
[----:B------:R-:W-:Y:S02]  /*0720*/  ISETP.GE.U32.AND P0, PT, R2, 0x4, PT ;  /* 0x000000040200780c */ /* 0x000fe40003f06070 */
[----:B------:R-:W-:-:S04]  /*0730*/  LOP3.LUT R12, R9, 0x3, RZ, 0xc0, !PT ;  /* 0x00000003090c7812 */ /* 0x000fc800078ec0ff */
[----:B------:R-:W-:-:S07]  /*0740*/  ISETP.NE.AND P1, PT, R12, RZ, PT ;  /* 0x000000ff0c00720c */ /* 0x000fce0003f25270 */
[----:B------:R-:W-:Y:S06]  /*0750*/  @!P0 BRA `(.L_x_8) ;  /* 0x0000000000208947 */ /* 0x000fec0003800000 */
[----:B0123--:R-:W0:Y:S01]  /*0760*/  LDC.64 R10, c[0x0][0x3b8] ;  /* 0x0000ee00ff0a7b82 */ /* 0x00fe220000000a00 */
[----:B------:R-:W-:Y:S02]  /*0770*/  IADD3 R13, PT, PT, R7, R8, RZ ;  /* 0x00000008070d7210 */ /* 0x000fe40007ffe0ff */
[----:B------:R-:W-:-:S03]  /*0780*/  IADD3 R8, PT, PT, R8, 0x4, RZ ;  /* 0x0000000408087810 */ /* 0x000fc60007ffe0ff */
[----:B0-----:R-:W-:-:S05]  /*0790*/  IMAD.WIDE R10, R13, 0x4, R10 ;  /* 0x000000040d0a7825 */ /* 0x001fca00078e020a */
[----:B------:R4:W-:Y:S04]  /*07a0*/  STG.E desc[UR12][R10.64], RZ ;  /* 0x000000ff0a007986 */ /* 0x0009e8000c10190c */
[----:B------:R4:W-:Y:S04]  /*07b0*/  STG.E desc[UR12][R10.64+0x4], RZ ;  /* 0x000004ff0a007986 */ /* 0x0009e8000c10190c */
[----:B------:R4:W-:Y:S04]  /*07c0*/  STG.E desc[UR12][R10.64+0x8], RZ ;  /* 0x000008ff0a007986 */ /* 0x0009e8000c10190c */
[----:B------:R4:W-:Y:S02]  /*07d0*/  STG.E desc[UR12][R10.64+0xc], RZ ;  /* 0x00000cff0a007986 */ /* 0x0009e4000c10190c */
.L_x_8:
[----:B------:R-:W-:Y:S05]  /*07e0*/  @!P1 BRA `(.L_x_0) ;  /* 0x0000000000349947 */ /* 0x000fea0003800000 */
[----:B------:R-:W-:Y:S02]  /*07f0*/  LOP3.LUT R2, R9, 0x1, RZ, 0xc0, !PT ;  /* 0x0000000109027812 */ /* 0x000fe400078ec0ff */
[----:B------:R-:W-:Y:S02]  /*0800*/  ISETP.NE.AND P0, PT, R12, 0x1, PT ;  /* 0x000000010c00780c */ /* 0x000fe40003f05270 */
[----:B------:R-:W-:-:S11]  /*0810*/  ISETP.NE.U32.AND P1, PT, R2, 0x1, PT ;  /* 0x000000010200780c */ /* 0x000fd60003f25070 */
[----:B01234-:R-:W0:Y:S01]  /*0820*/  @P0 LDC.64 R10, c[0x0][0x3b8] ;  /* 0x0000ee00ff0a0b82 */ /* 0x01fe220000000a00 */
[----:B------:R-:W-:Y:S02]  /*0830*/  @P0 IADD3 R13, PT, PT, R7, R8, RZ ;  /* 0x00000008070d0210 */ /* 0x000fe40007ffe0ff */
[----:B------:R-:W-:-:S04]  /*0840*/  @P0 IADD3 R8, PT, PT, R8, 0x2, RZ ;  /* 0x0000000208080810 */ /* 0x000fc80007ffe0ff */
[----:B------:R-:W-:Y:S01]  /*0850*/  @!P1 IADD3 R7, PT, PT, R7, R8, RZ ;  /* 0x0000000807079210 */ /* 0x000fe20007ffe0ff */
[----:B------:R-:W1:Y:S01]  /*0860*/  @!P1 LDC.64 R14, c[0x0][0x3b8] ;  /* 0x0000ee00ff0e9b82 */ /* 0x000e620000000a00 */
[----:B0-----:R-:W-:-:S05]  /*0870*/  @P0 IMAD.WIDE R12, R13, 0x4, R10 ;  /* 0x000000040d0c0825 */ /* 0x001fca00078e020a */
[----:B------:R0:W-:Y:S01]  /*0880*/  @P0 STG.E desc[UR12][R12.64], RZ ;  /* 0x000000ff0c000986 */ /* 0x0001e2000c10190c */
[----:B-1----:R-:W-:-:S03]  /*0890*/  @!P1 IMAD.WIDE R10, R7, 0x4, R14 ;  /* 0x00000004070a9825 */ /* 0x002fc600078e020e */
[----:B------:R0:W-:Y:S04]  /*08a0*/  @P0 STG.E desc[UR12][R12.64+0x4], RZ ;  /* 0x000004ff0c000986 */ /* 0x0001e8000c10190c */
[----:B------:R0:W-:Y:S02]  /*08b0*/  @!P1 STG.E desc[UR12][R10.64], RZ ;  /* 0x000000ff0a009986 */ /* 0x0001e4000c10190c */
.L_x_0:
[----:B------:R-:W-:Y:S01]  /*08c0*/  ISETP.GE.AND P0, PT, R4, R3, PT ;  /* 0x000000030400720c */ /* 0x000fe20003f06270 */
[----:B------:R-:W-:Y:S04]  /*08d0*/  BSSY.RECONVERGENT B2, `(.L_x_9) ;  /* 0x0000303000027945 */ /* 0x000fe80003800200 */
[----:B------:R-:W-:Y:S08]  /*08e0*/  BSSY.RELIABLE B1, `(.L_x_10) ;  /* 0x0000111000017945 */ /* 0x000ff00003800100 */
[----:B------:R-:W-:Y:S05]  /*08f0*/  @!P0 BRA `(.L_x_11) ;  /* 0x0000000800248947 */ /* 0x000fea0003800000 */
[----:B------:R-:W5:Y:S02]  /*0900*/  LDCU UR4, c[0x0][0x394] ;  /* 0x00007280ff0477ac */ /* 0x000f640008000800 */
[----:B-----5:R-:W-:-:S04]  /*0910*/  MOV R3, UR4 ;  /* 0x0000000400037c02 */ /* 0x020fc80008000f00 */
[----:B------:R-:W-:-:S13]  /*0920*/  ISETP.GE.AND P0, PT, R3, 0x1, PT ;  /* 0x000000010300780c */ /* 0x000fda0003f06270 */
[----:B------:R-:W-:Y:S05]  /*0930*/  @!P0 BRA `(.L_x_12) ;  /* 0x0000001000248947 */ /* 0x000fea0003800000 */
[----:B------:R-:W-:Y:S05]  /*0940*/  @!P2 BREAK.RELIABLE B1 ;  /* 0x000000000001a942 */ /* 0x000fea0003800100 */
[----:B------:R-:W-:Y:S05]  /*0950*/  @!P2 BRA `(.L_x_13) ;  /* 0x0000002c00e8a947 */ /* 0x000fea0003800000 */
[----:B------:R-:W-:Y:S01]  /*0960*/  ISETP.GE.U32.AND P0, PT, R16, 0x7, PT ;  /* 0x000000071000780c */ /* 0x000fe20003f06070 */
[----:B------:R-:W-:Y:S01]  /*0970*/  UMOV UR4, URZ ;  /* 0x000000ff00047c82 */ /* 0x000fe20008000000 */
[----:B------:R-:W-:Y:S02]  /*0980*/  IADD3 R7, PT, PT, R6, R9, RZ ;  /* 0x0000000906077210 */ /* 0x000fe40007ffe0ff */
[C---:B01234-:R-:W-:Y:S02]  /*0990*/  LOP3.LUT R11, R9.reuse, 0x7, RZ, 0xc0, !PT ;  /* 0x00000007090b7812 */ /* 0x05ffe400078ec0ff */
[C---:B------:R-:W-:Y:S02]  /*09a0*/  LOP3.LUT R18, R9.reuse, 0x3, RZ, 0xc0, !PT ;  /* 0x0000000309127812 */ /* 0x040fe400078ec0ff */
[----:B------:R-:W-:-:S07]  /*09b0*/  LOP3.LUT R8, R9, 0x7ffffff8, RZ, 0xc0, !PT ;  /* 0x7ffffff809087812 */ /* 0x000fce00078ec0ff */
.L_x_18:
[----:B------:R-:W-:Y:S01]  /*09c0*/  IADD3 R9, PT, PT, R0, UR4, RZ ;  /* 0x0000000400097c10 */ /* 0x000fe2000fffe0ff */
[----:B------:R-:W-:Y:S01]  /*09d0*/  HFMA2 R10, -RZ, RZ, 0, 0 ;  /* 0x00000000ff0a7431 */ /* 0x000fe200000001ff */
[----:B------:R-:W-:Y:S06]  /*09e0*/  @!P0 BRA `(.L_x_14) ;  /* 0x0000000000cc8947 */ /* 0x000fec0003800000 */
[----:B------:R-:W-:-:S05]  /*09f0*/  UMOV UR5, URZ ;  /* 0x000000ff00057c82 */ /* 0x000fca0008000000 */
.L_x_15:
[----:B------:R-:W0:Y:S01]  /*0a00*/  LDC R10, c[0x0][0x394] ;  /* 0x0000e500ff0a7b82 */ /* 0x000e220000000800 */
[----:B------:R-:W-:-:S07]  /*0a10*/  IADD3 R15, PT, PT, R7, UR5, RZ ;  /* 0x00000005070f7c10 */ /* 0x000fce000fffe0ff */
[----:B-1----:R-:W1:Y:S08]  /*0a20*/  LDC.64 R2, c[0x0][0x3b8] ;  /* 0x0000ee00ff027b82 */ /* 0x002e700000000a00 */
[----:B------:R-:W2:Y:S01]  /*0a30*/  LDC.64 R12, c[0x0][0x3a8] ;  /* 0x0000ea00ff0c7b82 */ /* 0x000ea20000000a00 */
[----:B0-----:R-:W-:Y:S02]  /*0a40*/  IMAD R17, R10, UR5, R9 ;  /* 0x000000050a117c24 */ /* 0x001fe4000f8e0209 */
[----:B-1----:R-:W-:-:S05]  /*0a50*/  IMAD.WIDE R2, R15, 0x4, R2 ;  /* 0x000000040f027825 */ /* 0x002fca00078e0202 */
[----:B------:R-:W3:Y:S01]  /*0a60*/  LDG.E R14, desc[UR12][R2.64] ;  /* 0x0000000c020e7981 */ /* 0x000ee2000c1e1900 */
[----:B--2---:R-:W-:-:S03]  /*0a70*/  IMAD.WIDE R12, R17, 0x4, R12 ;  /* 0x00000004110c7825 */ /* 0x004fc600078e020c */
[----:B------:R-:W2:Y:S04]  /*0a80*/  LDG.E R16, desc[UR12][R2.64+0x4] ;  /* 0x0000040c02107981 */ /* 0x000ea8000c1e1900 */
[----:B------:R-:W3:Y:S04]  /*0a90*/  LDG.E R15, desc[UR12][R12.64] ;  /* 0x0000000c0c0f7981 */ /* 0x000ee8000c1e1900 */
[----:B------:R-:W4:Y:S01]  /*0aa0*/  LDG.E R20, desc[UR12][R2.64+0x8] ;  /* 0x0000080c02147981 */ /* 0x000f22000c1e1900 */
[----:B---3--:R-:W-:Y:S01]  /*0ab0*/  FADD R19, R14, R15 ;  /* 0x0000000f0e137221 */ /* 0x008fe20000000000 */
[----:B------:R-:W-:-:S04]  /*0ac0*/  IMAD.WIDE.U32 R14, R10, 0x4, R12 ;  /* 0x000000040a0e7825 */ /* 0x000fc800078e000c */
[----:B------:R0:W-:Y:S04]  /*0ad0*/  STG.E desc[UR12][R2.64], R19 ;  /* 0x0000001302007986 */ /* 0x0001e8000c10190c */
[----:B------:R-:W2:Y:S02]  /*0ae0*/  LDG.E R17, desc[UR12][R14.64] ;  /* 0x0000000c0e117981 */ /* 0x000ea4000c1e1900 */
[----:B--2---:R-:W-:Y:S01]  /*0af0*/  FADD R21, R16, R17 ;  /* 0x0000001110157221 */ /* 0x004fe20000000000 */
[----:B------:R-:W-:-:S04]  /*0b00*/  IMAD.WIDE.U32 R16, R10, 0x4, R14 ;  /* 0x000000040a107825 */ /* 0x000fc800078e000e */
[----:B------:R1:W-:Y:S04]  /*0b10*/  STG.E desc[UR12][R2.64+0x4], R21 ;  /* 0x0000041502007986 */ /* 0x0003e8000c10190c */
[----:B------:R-:W4:Y:S01]  /*0b20*/  LDG.E R23, desc[UR12][R16.64] ;  /* 0x0000000c10177981 */ /* 0x000f22000c1e1900 */
[----:B------:R-:W-:-:S04]  /*0b30*/  IMAD.WIDE.U32 R12, R10, 0x4, R16 ;  /* 0x000000040a0c7825 */ /* 0x000fc800078e0010 */
[----:B----4-:R-:W-:Y:S02]  /*0b40*/  FADD R23, R20, R23 ;  /* 0x0000001714177221 */ /* 0x010fe40000000000 */
[----:B------:R-:W2:Y:S04]  /*0b50*/  LDG.E R20, desc[UR12][R2.64+0xc] ;  /* 0x00000c0c02147981 */ /* 0x000ea8000c1e1900 */
[----:B------:R3:W-:Y:S04]  /*0b60*/  STG.E desc[UR12][R2.64+0x8], R23 ;  /* 0x0000081702007986 */ /* 0x0007e8000c10190c */
[----:B0-----:R-:W2:Y:S01]  /*0b70*/  LDG.E R19, desc[UR12][R12.64] ;  /* 0x0000000c0c137981 */ /* 0x001ea2000c1e1900 */
[----:B------:R-:W-:-:S04]  /*0b80*/  IMAD.WIDE.U32 R14, R10, 0x4, R12 ;  /* 0x000000040a0e7825 */ /* 0x000fc800078e000c */
[----:B--2---:R-:W-:Y:S02]  /*0b90*/  FADD R19, R20, R19 ;  /* 0x0000001314137221 */ /* 0x004fe40000000000 */
[----:B------:R-:W2:Y:S04]  /*0ba0*/  LDG.E R20, desc[UR12][R2.64+0x10] ;  /* 0x0000100c02147981 */ /* 0x000ea8000c1e1900 */
[----:B------:R0:W-:Y:S04]  /*0bb0*/  STG.E desc[UR12][R2.64+0xc], R19 ;  /* 0x00000c1302007986 */ /* 0x0001e8000c10190c */
[----:B-1----:R-:W2:Y:S01]  /*0bc0*/  LDG.E R21, desc[UR12][R14.64] ;  /* 0x0000000c0e157981 */ /* 0x002ea2000c1e1900 */
[----:B------:R-:W-:-:S04]  /*0bd0*/  IMAD.WIDE.U32 R16, R10, 0x4, R14 ;  /* 0x000000040a107825 */ /* 0x000fc800078e000e */
[----:B--2---:R-:W-:Y:S02]  /*0be0*/  FADD R21, R20, R21 ;  /* 0x0000001514157221 */ /* 0x004fe40000000000 */
[----:B------:R-:W2:Y:S04]  /*0bf0*/  LDG.E R20, desc[UR12][R2.64+0x14] ;  /* 0x0000140c02147981 */ /* 0x000ea8000c1e1900 */
[----:B------:R1:W-:Y:S04]  /*0c00*/  STG.E desc[UR12][R2.64+0x10], R21 ;  /* 0x0000101502007986 */ /* 0x0003e8000c10190c */
[----:B---3--:R-:W2:Y:S01]  /*0c10*/  LDG.E R23, desc[UR12][R16.64] ;  /* 0x0000000c10177981 */ /* 0x008ea2000c1e1900 */
[----:B------:R-:W-:-:S04]  /*0c20*/  IMAD.WIDE.U32 R12, R10, 0x4, R16 ;  /* 0x000000040a0c7825 */ /* 0x000fc800078e0010 */
[----:B--2---:R-:W-:Y:S02]  /*0c30*/  FADD R23, R20, R23 ;  /* 0x0000001714177221 */ /* 0x004fe40000000000 */
[----:B------:R-:W2:Y:S04]  /*0c40*/  LDG.E R20, desc[UR12][R2.64+0x18] ;  /* 0x0000180c02147981 */ /* 0x000ea8000c1e1900 */
[----:B------:R1:W-:Y:S04]  /*0c50*/  STG.E desc[UR12][R2.64+0x14], R23 ;  /* 0x0000141702007986 */ /* 0x0003e8000c10190c */
[----:B0-----:R-:W2:Y:S01]  /*0c60*/  LDG.E R19, desc[UR12][R12.64] ;  /* 0x0000000c0c137981 */ /* 0x001ea2000c1e1900 */
[----:B------:R-:W-:-:S03]  /*0c70*/  IMAD.WIDE.U32 R14, R10, 0x4, R12 ;  /* 0x000000040a0e7825 */ /* 0x000fc600078e000c */
[----:B------:R-:W3:Y:S01]  /*0c80*/  LDG.E R10, desc[UR12][R2.64+0x1c] ;  /* 0x00001c0c020a7981 */ /* 0x000ee2000c1e1900 */
[----:B--2---:R-:W-:-:S05]  /*0c90*/  FADD R19, R20, R19 ;  /* 0x0000001314137221 */ /* 0x004fca0000000000 */
[----:B------:R1:W-:Y:S04]  /*0ca0*/  STG.E desc[UR12][R2.64+0x18], R19 ;  /* 0x0000181302007986 */ /* 0x0003e8000c10190c */
[----:B------:R-:W3:Y:S01]  /*0cb0*/  LDG.E R15, desc[UR12][R14.64] ;  /* 0x0000000c0e0f7981 */ /* 0x000ee2000c1e1900 */
[----:B------:R-:W-:-:S06]  /*0cc0*/  UIADD3 UR5, UPT, UPT, UR5, 0x8, URZ ;  /* 0x0000000805057890 */ /* 0x000fcc000fffe0ff */
[----:B------:R-:W-:Y:S01]  /*0cd0*/  ISETP.NE.AND P1, PT, R8, UR5, PT ;  /* 0x0000000508007c0c */ /* 0x000fe2000bf25270 */
[----:B---3--:R-:W-:-:S05]  /*0ce0*/  FADD R17, R10, R15 ;  /* 0x0000000f0a117221 */ /* 0x008fca0000000000 */
[----:B------:R1:W-:Y:S07]  /*0cf0*/  STG.E desc[UR12][R2.64+0x1c], R17 ;  /* 0x00001c1102007986 */ /* 0x0003ee000c10190c */
[----:B------:R-:W-:Y:S05]  /*0d00*/  @P1 BRA `(.L_x_15) ;  /* 0xfffffffc003c1947 */ /* 0x000fea000383ffff */
[----:B------:R-:W-:-:S07]  /*0d10*/  MOV R10, R8 ;  /* 0x00000008000a7202 */ /* 0x000fce0000000f00 */
.L_x_14:
[----:B------:R-:W-:-:S13]  /*0d20*/  ISETP.NE.AND P1, PT, R11, RZ, PT ;  /* 0x000000ff0b00720c */ /* 0x000fda0003f25270 */
[----:B------:R-:W-:Y:S05]  /*0d30*/  @!P1 BRA `(.L_x_16) ;  /* 0x0000000000fc9947 */ /* 0x000fea0003800000 */
[----:B-1----:R-:W-:Y:S02]  /*0d40*/  IADD3 R2, PT, PT, R11, -0x1, RZ ;  /* 0xffffffff0b027810 */ /* 0x002fe40007ffe0ff */
[----:B------:R-:W-:Y:S02]  /*0d50*/  ISETP.NE.AND P3, PT, R18, RZ, PT ;  /* 0x000000ff1200720c */ /* 0x000fe40003f65270 */
[----:B------:R-:W-:-:S13]  /*0d60*/  ISETP.GE.U32.AND P1, PT, R2, 0x3, PT ;  /* 0x000000030200780c */ /* 0x000fda0003f26070 */
[----:B------:R-:W-:Y:S05]  /*0d70*/  @!P1 BRA `(.L_x_17) ;  /* 0x00000000006c9947 */ /* 0x000fea0003800000 */
[----:B------:R-:W0:Y:S01]  /*0d80*/  LDC R17, c[0x0][0x394] ;  /* 0x0000e500ff117b82 */ /* 0x000e220000000800 */
[----:B------:R-:W-:-:S07]  /*0d90*/  IADD3 R15, PT, PT, R7, R10, RZ ;  /* 0x0000000a070f7210 */ /* 0x000fce0007ffe0ff */
[----:B------:R-:W1:Y:S08]  /*0da0*/  LDC.64 R2, c[0x0][0x3b8] ;  /* 0x0000ee00ff027b82 */ /* 0x000e700000000a00 */
[----:B------:R-:W2:Y:S01]  /*0db0*/  LDC.64 R12, c[0x0][0x3a8] ;  /* 0x0000ea00ff0c7b82 */ /* 0x000ea20000000a00 */
[----:B0-----:R-:W-:Y:S02]  /*0dc0*/  IMAD R19, R10, R17, R9 ;  /* 0x000000110a137224 */ /* 0x001fe400078e0209 */
[----:B-1----:R-:W-:-:S05]  /*0dd0*/  IMAD.WIDE R2, R15, 0x4, R2 ;  /* 0x000000040f027825 */ /* 0x002fca00078e0202 */
[----:B------:R-:W3:Y:S01]  /*0de0*/  LDG.E R14, desc[UR12][R2.64] ;  /* 0x0000000c020e7981 */ /* 0x000ee2000c1e1900 */
[----:B--2---:R-:W-:-:S03]  /*0df0*/  IMAD.WIDE R12, R19, 0x4, R12 ;  /* 0x00000004130c7825 */ /* 0x004fc600078e020c */
[----:B------:R-:W2:Y:S04]  /*0e00*/  LDG.E R16, desc[UR12][R2.64+0x4] ;  /* 0x0000040c02107981 */ /* 0x000ea8000c1e1900 */
[----:B------:R-:W3:Y:S02]  /*0e10*/  LDG.E R15, desc[UR12][R12.64] ;  /* 0x0000000c0c0f7981 */ /* 0x000ee4000c1e1900 */
[----:B---3--:R-:W-:Y:S01]  /*0e20*/  FADD R19, R14, R15 ;  /* 0x0000000f0e137221 */ /* 0x008fe20000000000 */
[----:B------:R-:W-:-:S04]  /*0e30*/  IMAD.WIDE.U32 R14, R17, 0x4, R12 ;  /* 0x00000004110e7825 */ /* 0x000fc800078e000c */
[----:B------:R0:W-:Y:S04]  /*0e40*/  STG.E desc[UR12][R2.64], R19 ;  /* 0x0000001302007986 */ /* 0x0001e8000c10190c */
[----:B------:R-:W2:Y:S02]  /*0e50*/  LDG.E R21, desc[UR12][R14.64] ;  /* 0x0000000c0e157981 */ /* 0x000ea4000c1e1900 */
[----:B--2---:R-:W-:Y:S01]  /*0e60*/  FADD R23, R16, R21 ;  /* 0x0000001510177221 */ /* 0x004fe20000000000 */
[C---:B------:R-:W-:Y:S01]  /*0e70*/  IMAD.WIDE.U32 R20, R17.reuse, 0x4, R14 ;  /* 0x0000000411147825 */ /* 0x040fe200078e000e */
[----:B------:R-:W2:Y:S04]  /*0e80*/  LDG.E R16, desc[UR12][R2.64+0x8] ;  /* 0x0000080c02107981 */ /* 0x000ea8000c1e1900 */
[----:B------:R0:W-:Y:S04]  /*0e90*/  STG.E desc[UR12][R2.64+0x4], R23 ;  /* 0x0000041702007986 */ /* 0x0001e8000c10190c */
[----:B------:R-:W2:Y:S01]  /*0ea0*/  LDG.E R25, desc[UR12][R20.64] ;  /* 0x0000000c14197981 */ /* 0x000ea2000c1e1900 */
[----:B------:R-:W-:-:S04]  /*0eb0*/  IMAD.WIDE.U32 R12, R17, 0x4, R20 ;  /* 0x00000004110c7825 */ /* 0x000fc800078e0014 */
[----:B--2---:R-:W-:Y:S02]  /*0ec0*/  FADD R25, R16, R25 ;  /* 0x0000001910197221 */ /* 0x004fe40000000000 */
[----:B------:R-:W2:Y:S04]  /*0ed0*/  LDG.E R16, desc[UR12][R2.64+0xc] ;  /* 0x00000c0c02107981 */ /* 0x000ea8000c1e1900 */
[----:B------:R0:W-:Y:S04]  /*0ee0*/  STG.E desc[UR12][R2.64+0x8], R25 ;  /* 0x0000081902007986 */ /* 0x0001e8000c10190c */
[----:B------:R-:W2:Y:S01]  /*0ef0*/  LDG.E R13, desc[UR12][R12.64] ;  /* 0x0000000c0c0d7981 */ /* 0x000ea2000c1e1900 */
[----:B------:R-:W-:Y:S01]  /*0f00*/  IADD3 R10, PT, PT, R10, 0x4, RZ ;  /* 0x000000040a0a7810 */ /* 0x000fe20007ffe0ff */
[----:B--2---:R-:W-:-:S05]  /*0f10*/  FADD R15, R16, R13 ;  /* 0x0000000d100f7221 */ /* 0x004fca0000000000 */
[----:B------:R0:W-:Y:S02]  /*0f20*/  STG.E desc[UR12][R2.64+0xc], R15 ;  /* 0x00000c0f02007986 */ /* 0x0001e4000c10190c */
.L_x_17:
[----:B------:R-:W-:Y:S05]  /*0f30*/  @!P3 BRA `(.L_x_16) ;  /* 0x00000000007cb947 */ /* 0x000fea0003800000 */
[----:B------:R-:W-:-:S13]  /*0f40*/  ISETP.NE.AND P3, PT, R18, 0x1, PT ;  /* 0x000000011200780c */ /* 0x000fda0003f65270 */
[----:B------:R-:W1:Y:S01]  /*0f50*/  @P3 LDC R21, c[0x0][0x394] ;  /* 0x0000e500ff153b82 */ /* 0x000e620000000800 */
[----:B0-----:R-:W-:-:S07]  /*0f60*/  @P3 IADD3 R15, PT, PT, R7, R10, RZ ;  /* 0x0000000a070f3210 */ /* 0x001fce0007ffe0ff */
[----:B------:R-:W0:Y:S08]  /*0f70*/  @P3 LDC.64 R2, c[0x0][0x3b8] ;  /* 0x0000ee00ff023b82 */ /* 0x000e300000000a00 */
[----:B------:R-:W2:Y:S01]  /*0f80*/  @P3 LDC.64 R12, c[0x0][0x3a8] ;  /* 0x0000ea00ff0c3b82 */ /* 0x000ea20000000a00 */
[----:B-1----:R-:W-:Y:S02]  /*0f90*/  @P3 IMAD R17, R10, R21, R9 ;  /* 0x000000150a113224 */ /* 0x002fe400078e0209 */
[----:B0-----:R-:W-:-:S05]  /*0fa0*/  @P3 IMAD.WIDE R2, R15, 0x4, R2 ;  /* 0x000000040f023825 */ /* 0x001fca00078e0202 */
[----:B------:R-:W3:Y:S01]  /*0fb0*/  @P3 LDG.E R14, desc[UR12][R2.64] ;  /* 0x0000000c020e3981 */ /* 0x000ee2000c1e1900 */
[----:B--2---:R-:W-:-:S03]  /*0fc0*/  @P3 IMAD.WIDE R12, R17, 0x4, R12 ;  /* 0x00000004110c3825 */ /* 0x004fc600078e020c */
[----:B------:R-:W2:Y:S04]  /*0fd0*/  @P3 LDG.E R22, desc[UR12][R2.64+0x4] ;  /* 0x0000040c02163981 */ /* 0x000ea8000c1e1900 */
[----:B------:R-:W3:Y:S01]  /*0fe0*/  @P3 LDG.E R15, desc[UR12][R12.64] ;  /* 0x0000000c0c0f3981 */ /* 0x000ee2000c1e1900 */
[----:B------:R-:W-:Y:S01]  /*0ff0*/  @P3 IMAD.WIDE.U32 R20, R21, 0x4, R12 ;  /* 0x0000000415143825 */ /* 0x000fe200078e000c */
[----:B------:R-:W-:-:S03]  /*1000*/  @P3 IADD3 R10, PT, PT, R10, 0x2, RZ ;  /* 0x000000020a0a3810 */ /* 0x000fc60007ffe0ff */
[----:B---3--:R-:W-:Y:S02]  /*1010*/  @P3 FADD R19, R14, R15 ;  /* 0x0000000f0e133221 */ /* 0x008fe40000000000 */
[----:B------:R-:W0:Y:S03]  /*1020*/  LDC R14, c[0x0][0x384] ;  /* 0x0000e100ff0e7b82 */ /* 0x000e260000000800 */
[----:B------:R3:W-:Y:S04]  /*1030*/  @P3 STG.E desc[UR12][R2.64], R19 ;  /* 0x0000001302003986 */ /* 0x0007e8000c10190c */
[----:B------:R-:W2:Y:S01]  /*1040*/  @P3 LDG.E R21, desc[UR12][R20.64] ;  /* 0x0000000c14153981 */ /* 0x000ea2000c1e1900 */
[----:B0-----:R-:W-:-:S13]  /*1050*/  LOP3.LUT P1, RZ, R14, 0x1, RZ, 0xc0, !PT ;  /* 0x000000010eff7812 */ /* 0x001fda000782c0ff */
[----:B------:R-:W0:Y:S08]  /*1060*/  @P1 LDC R23, c[0x0][0x394] ;  /* 0x0000e500ff171b82 */ /* 0x000e300000000800 */
[----:B------:R-:W1:Y:S08]  /*1070*/  @P1 LDC.64 R16, c[0x0][0x3a8] ;  /* 0x0000ea00ff101b82 */ /* 0x000e700000000a00 */
[----:B------:R-:W4:Y:S01]  /*1080*/  @P1 LDC.64 R14, c[0x0][0x3b8] ;  /* 0x0000ee00ff0e1b82 */ /* 0x000f220000000a00 */
[----:B------:R-:W-:Y:S01]  /*1090*/  @P1 IADD3 R13, PT, PT, R7, R10, RZ ;  /* 0x0000000a070d1210 */ /* 0x000fe20007ffe0ff */
[----:B0-----:R-:W-:-:S04]  /*10a0*/  @P1 IMAD R23, R10, R23, R9 ;  /* 0x000000170a171224 */ /* 0x001fc800078e0209 */
[----:B-1----:R-:W-:-:S04]  /*10b0*/  @P1 IMAD.WIDE R16, R23, 0x4, R16 ;  /* 0x0000000417101825 */ /* 0x002fc800078e0210 */
[----:B----4-:R-:W-:-:S04]  /*10c0*/  @P1 IMAD.WIDE R14, R13, 0x4, R14 ;  /* 0x000000040d0e1825 */ /* 0x010fc800078e020e */
[----:B--2---:R-:W-:-:S05]  /*10d0*/  @P3 FADD R9, R22, R21 ;  /* 0x0000001516093221 */ /* 0x004fca0000000000 */
[----:B------:R3:W-:Y:S04]  /*10e0*/  @P3 STG.E desc[UR12][R2.64+0x4], R9 ;  /* 0x0000040902003986 */ /* 0x0007e8000c10190c */
[----:B------:R-:W2:Y:S04]  /*10f0*/  @P1 LDG.E R17, desc[UR12][R16.64] ;  /* 0x0000000c10111981 */ /* 0x000ea8000c1e1900 */
[----:B------:R-:W2:Y:S02]  /*1100*/  @P1 LDG.E R10, desc[UR12][R14.64] ;  /* 0x0000000c0e0a1981 */ /* 0x000ea4000c1e1900 */
[----:B--2---:R-:W-:-:S05]  /*1110*/  @P1 FADD R13, R10, R17 ;  /* 0x000000110a0d1221 */ /* 0x004fca0000000000 */
[----:B------:R3:W-:Y:S02]  /*1120*/  @P1 STG.E desc[UR12][R14.64], R13 ;  /* 0x0000000d0e001986 */ /* 0x0007e4000c10190c */
.L_x_16:
[----:B------:R-:W0:Y:S01]  /*1130*/  LDCU UR5, c[0x0][0x394] ;  /* 0x00007280ff0577ac */ /* 0x000e220008000800 */
[----:B------:R-:W-:Y:S01]  /*1140*/  UIADD3 UR4, UPT, UPT, UR4, 0x1, URZ ;  /* 0x0000000104047890 */ /* 0x000fe2000fffe0ff */
[----:B01-3--:R-:W-:-:S05]  /*1150*/  MOV R3, UR5 ;  /* 0x0000000500037c02 */ /* 0x00bfca0008000f00 */
[----:B------:R-:W-:-:S13]  /*1160*/  ISETP.NE.AND P1, PT, R3, UR4, PT ;  /* 0x0000000403007c0c */ /* 0x000fda000bf25270 */
[----:B------:R-:W-:Y:S05]  /*1170*/  @!P1 BRA `(.L_x_12) ;  /* 0x0000000800149947 */ /* 0x000fea0003800000 */
[----:B------:R-:W-:Y:S05]  /*1180*/  BRA `(.L_x_18) ;  /* 0xfffffff8000c7947 */ /* 0x000fea000383ffff */
.L_x_11:
[----:B------:R-:W5:Y:S02]  /*1190*/  LDCU UR4, c[0x0][0x394] ;  /* 0x00007280ff0477ac */ /* 0x000f640008000800 */
[----:B-----5:R-:W-:-:S04]  /*11a0*/  MOV R3, UR4 ;  /* 0x0000000400037c02 */ /* 0x020fc80008000f00 */
[----:B------:R-:W-:-:S13]  /*11b0*/  ISETP.GE.AND P0, PT, R3, 0x1, PT ;  /* 0x000000010300780c */ /* 0x000fda0003f06270 */
[----:B------:R-:W-:Y:S05]  /*11c0*/  @!P0 BRA `(.L_x_12) ;  /* 0x0000000800008947 */ /* 0x000fea0003800000 */
[----:B------:R-:W-:Y:S05]  /*11d0*/  @!P2 BREAK.RELIABLE B1 ;  /* 0x000000000001a942 */ /* 0x000fea0003800100 */
[----:B------:R-:W-:Y:S05]  /*11e0*/  @!P2 BRA `(.L_x_13) ;  /* 0x0000002400c4a947 */ /* 0x000fea0003800000 */
[----:B------:R-:W-:Y:S01]  /*11f0*/  IADD3 R2, PT, PT, R6, R9, RZ ;  /* 0x0000000906027210 */ /* 0x000fe20007ffe0ff */
[----:B------:R-:W-:Y:S01]  /*1200*/  UMOV UR4, URZ ;  /* 0x000000ff00047c82 */ /* 0x000fe20008000000 */
[C---:B------:R-:W-:Y:S02]  /*1210*/  LOP3.LUT R17, R9.reuse, 0x7, RZ, 0xc0, !PT ;  /* 0x0000000709117812 */ /* 0x040fe400078ec0ff */
[C---:B------:R-:W-:Y:S02]  /*1220*/  LOP3.LUT R18, R9.reuse, 0x3, RZ, 0xc0, !PT ;  /* 0x0000000309127812 */ /* 0x040fe400078ec0ff */
[----:B------:R-:W-:-:S07]  /*1230*/  LOP3.LUT R7, R9, 0x7ffffff8, RZ, 0xc0, !PT ;  /* 0x7ffffff809077812 */ /* 0x000fce00078ec0ff */
.L_x_23:
[----:B------:R-:W5:Y:S01]  /*1240*/  LDCU UR5, c[0x0][0x394] ;  /* 0x00007280ff0577ac */ /* 0x000f620008000800 */
[----:B------:R-:W-:Y:S01]  /*1250*/  ISETP.GE.U32.AND P1, PT, R16, 0x7, PT ;  /* 0x000000071000780c */ /* 0x000fe20003f26070 */
[----:B01----:R-:W-:Y:S01]  /*1260*/  HFMA2 R15, -RZ, RZ, 0, 0 ;  /* 0x00000000ff0f7431 */ /* 0x003fe200000001ff */
[----:B------:R-:W-:Y:S01]  /*1270*/  IADD3 R14, PT, PT, R0, UR4, RZ ;  /* 0x00000004000e7c10 */ /* 0x000fe2000fffe0ff */
[----:B------:R-:W-:Y:S01]  /*1280*/  UIADD3 UR4, UPT, UPT, UR4, 0x1, URZ ;  /* 0x0000000104047890 */ /* 0x000fe2000fffe0ff */
[----:B-----5:R-:W-:-:S05]  /*1290*/  MOV R3, UR5 ;  /* 0x0000000500037c02 */ /* 0x020fca0008000f00 */
[----:B------:R-:W-:-:S04]  /*12a0*/  ISETP.NE.AND P0, PT, R3, UR4, PT ;  /* 0x0000000403007c0c */ /* 0x000fc8000bf05270 */
[----:B------:R-:W-:Y:S09]  /*12b0*/  @!P1 BRA `(.L_x_19) ;  /* 0x0000000000c89947 */ /* 0x000ff20003800000 */
[----:B------:R-:W-:-:S05]  /*12c0*/  UMOV UR5, URZ ;  /* 0x000000ff00057c82 */ /* 0x000fca0008000000 */
.L_x_20:
[----:B---3--:R-:W0:Y:S01]  /*12d0*/  LDC.64 R8, c[0x0][0x3b8] ;  /* 0x0000ee00ff087b82 */ /* 0x008e220000000a00 */
[----:B--2---:R-:W-:Y:S01]  /*12e0*/  IADD3 R13, PT, PT, R2, UR5, RZ ;  /* 0x00000005020d7c10 */ /* 0x004fe2000fffe0ff */
[----:B------:R-:W-:-:S06]  /*12f0*/  IMAD R15, R3, UR5, R14 ;  /* 0x00000005030f7c24 */ /* 0x000fcc000f8e020e */
[----:B---34-:R-:W1:Y:S01]  /*1300*/  LDC.64 R10, c[0x0][0x3a0] ;  /* 0x0000e800ff0a7b82 */ /* 0x018e620000000a00 */
[----:B0-----:R-:W-:-:S05]  /*1310*/  IMAD.WIDE R8, R13, 0x4, R8 ;  /* 0x000000040d087825 */ /* 0x001fca00078e0208 */
[----:B------:R-:W2:Y:S01]  /*1320*/  LDG.E R12, desc[UR12][R8.64] ;  /* 0x0000000c080c7981 */ /* 0x000ea2000c1e1900 */
[----:B-1----:R-:W-:-:S03]  /*1330*/  IMAD.WIDE R10, R15, 0x4, R10 ;  /* 0x000000040f0a7825 */ /* 0x002fc600078e020a */
[----:B------:R-:W3:Y:S04]  /*1340*/  LDG.E R19, desc[UR12][R8.64+0x4] ;  /* 0x0000040c08137981 */ /* 0x000ee8000c1e1900 */
[----:B------:R-:W2:Y:S04]  /*1350*/  LDG.E R13, desc[UR12][R10.64] ;  /* 0x0000000c0a0d7981 */ /* 0x000ea8000c1e1900 */
[----:B------:R-:W4:Y:S01]  /*1360*/  LDG.E R22, desc[UR12][R8.64+0x8] ;  /* 0x0000080c08167981 */ /* 0x000f22000c1e1900 */
[----:B--2---:R-:W-:Y:S01]  /*1370*/  FADD R15, R12, R13 ;  /* 0x0000000d0c0f7221 */ /* 0x004fe20000000000 */
[----:B------:R-:W-:-:S04]  /*1380*/  IMAD.WIDE.U32 R12, R3, 0x4, R10 ;  /* 0x00000004030c7825 */ /* 0x000fc800078e000a */
[----:B------:R0:W-:Y:S04]  /*1390*/  STG.E desc[UR12][R8.64], R15 ;  /* 0x0000000f08007986 */ /* 0x0001e8000c10190c */
[----:B------:R-:W3:Y:S02]  /*13a0*/  LDG.E R20, desc[UR12][R12.64] ;  /* 0x0000000c0c147981 */ /* 0x000ee4000c1e1900 */
[----:B---3--:R-:W-:Y:S01]  /*13b0*/  FADD R19, R19, R20 ;  /* 0x0000001413137221 */ /* 0x008fe20000000000 */
        /* <DEDUP_REMOVED lines=23> */
[----:B------:R-:W-:-:S04]  /*1530*/  IMAD.WIDE.U32 R12, R3, 0x4, R10 ;  /* 0x00000004030c7825 */ /* 0x000fc800078e000a */
[----:B--2---:R-:W-:Y:S02]  /*1540*/  FADD R15, R22, R15 ;  /* 0x0000000f160f7221 */ /* 0x004fe40000000000 */
[----:B------:R-:W1:Y:S04]  /*1550*/  LDG.E R22, desc[UR12][R8.64+0x1c] ;  /* 0x00001c0c08167981 */ /* 0x000e68000c1e1900 */
[----:B------:R3:W-:Y:S04]  /*1560*/  STG.E desc[UR12][R8.64+0x18], R15 ;  /* 0x0000180f08007986 */ /* 0x0007e8000c10190c */
[----:B------:R-:W1:Y:S01]  /*1570*/  LDG.E R13, desc[UR12][R12.64] ;  /* 0x0000000c0c0d7981 */ /* 0x000e62000c1e1900 */
[----:B------:R-:W-:-:S06]  /*1580*/  UIADD3 UR5, UPT, UPT, UR5, 0x8, URZ ;  /* 0x0000000805057890 */ /* 0x000fcc000fffe0ff */
[----:B------:R-:W-:Y:S01]  /*1590*/  ISETP.NE.AND P1, PT, R7, UR5, PT ;  /* 0x0000000507007c0c */ /* 0x000fe2000bf25270 */
[----:B-1----:R-:W-:-:S05]  /*15a0*/  FADD R19, R22, R13 ;  /* 0x0000000d16137221 */ /* 0x002fca0000000000 */
[----:B------:R3:W-:Y:S07]  /*15b0*/  STG.E desc[UR12][R8.64+0x1c], R19 ;  /* 0x00001c1308007986 */ /* 0x0007ee000c10190c */
[----:B------:R-:W-:Y:S05]  /*15c0*/  @P1 BRA `(.L_x_20) ;  /* 0xfffffffc00401947 */ /* 0x000fea000383ffff */
[----:B---3--:R-:W-:-:S07]  /*15d0*/  MOV R15, R7 ;  /* 0x00000007000f7202 */ /* 0x008fce0000000f00 */
.L_x_19:
[----:B------:R-:W-:-:S13]  /*15e0*/  ISETP.NE.AND P1, PT, R17, RZ, PT ;  /* 0x000000ff1100720c */ /* 0x000fda0003f25270 */
[----:B------:R-:W-:Y:S05]  /*15f0*/  @!P1 BRA `(.L_x_21) ;  /* 0x0000000000f09947 */ /* 0x000fea0003800000 */
[----:B------:R-:W-:Y:S02]  /*1600*/  IADD3 R8, PT, PT, R17, -0x1, RZ ;  /* 0xffffffff11087810 */ /* 0x000fe40007ffe0ff */
[----:B------:R-:W-:Y:S02]  /*1610*/  ISETP.NE.AND P3, PT, R18, RZ, PT ;  /* 0x000000ff1200720c */ /* 0x000fe40003f65270 */
[----:B------:R-:W-:-:S13]  /*1620*/  ISETP.GE.U32.AND P1, PT, R8, 0x3, PT ;  /* 0x000000030800780c */ /* 0x000fda0003f26070 */
[----:B------:R-:W-:Y:S05]  /*1630*/  @!P1 BRA `(.L_x_22) ;  /* 0x0000000000689947 */ /* 0x000fea0003800000 */
[----:B--234-:R-:W0:Y:S01]  /*1640*/  LDC.64 R10, c[0x0][0x3b8] ;  /* 0x0000ee00ff0a7b82 */ /* 0x01ce220000000a00 */
[----:B------:R-:W-:Y:S01]  /*1650*/  IADD3 R13, PT, PT, R2, R15, RZ ;  /* 0x0000000f020d7210 */ /* 0x000fe20007ffe0ff */
[----:B------:R-:W-:-:S06]  /*1660*/  IMAD R19, R15, R3, R14 ;  /* 0x000000030f137224 */ /* 0x000fcc00078e020e */
[----:B------:R-:W1:Y:S01]  /*1670*/  LDC.64 R8, c[0x0][0x3a0] ;  /* 0x0000e800ff087b82 */ /* 0x000e620000000a00 */
        /* <DEDUP_REMOVED lines=18> */
[----:B------:R-:W2:Y:S01]  /*17a0*/  LDG.E R9, desc[UR12][R8.64] ;  /* 0x0000000c08097981 */ /* 0x000ea2000c1e1900 */
[----:B------:R-:W-:Y:S01]  /*17b0*/  IADD3 R15, PT, PT, R15, 0x4, RZ ;  /* 0x000000040f0f7810 */ /* 0x000fe20007ffe0ff */
[----:B--2---:R-:W-:-:S05]  /*17c0*/  FADD R13, R22, R9 ;  /* 0x00000009160d7221 */ /* 0x004fca0000000000 */
[----:B------:R0:W-:Y:S02]  /*17d0*/  STG.E desc[UR12][R10.64+0xc], R13 ;  /* 0x00000c0d0a007986 */ /* 0x0001e4000c10190c */
.L_x_22:
[----:B------:R-:W-:Y:S05]  /*17e0*/  @!P3 BRA `(.L_x_21) ;  /* 0x000000000074b947 */ /* 0x000fea0003800000 */
[----:B------:R-:W-:-:S13]  /*17f0*/  ISETP.NE.AND P1, PT, R18, 0x1, PT ;  /* 0x000000011200780c */ /* 0x000fda0003f25270 */
[----:B------:R-:W1:Y:S01]  /*1800*/  @P1 LDC.64 R8, c[0x0][0x3b8] ;  /* 0x0000ee00ff081b82 */ /* 0x000e620000000a00 */
[----:B0-2---:R-:W-:Y:S01]  /*1810*/  @P1 IADD3 R13, PT, PT, R2, R15, RZ ;  /* 0x0000000f020d1210 */ /* 0x005fe20007ffe0ff */
[----:B------:R-:W-:-:S06]  /*1820*/  @P1 IMAD R21, R15, R3, R14 ;  /* 0x000000030f151224 */ /* 0x000fcc00078e020e */
[----:B---34-:R-:W0:Y:S01]  /*1830*/  @P1 LDC.64 R10, c[0x0][0x3a0] ;  /* 0x0000e800ff0a1b82 */ /* 0x018e220000000a00 */
[----:B-1----:R-:W-:-:S05]  /*1840*/  @P1 IMAD.WIDE R8, R13, 0x4, R8 ;  /* 0x000000040d081825 */ /* 0x002fca00078e0208 */
[----:B------:R-:W2:Y:S01]  /*1850*/  @P1 LDG.E R24, desc[UR12][R8.64+0x4] ;  /* 0x0000040c08181981 */ /* 0x000ea2000c1e1900 */
[----:B0-----:R-:W-:-:S03]  /*1860*/  @P1 IMAD.WIDE R20, R21, 0x4, R10 ;  /* 0x0000000415141825 */ /* 0x001fc600078e020a */
[----:B------:R-:W3:Y:S04]  /*1870*/  @P1 LDG.E R10, desc[UR12][R8.64] ;  /* 0x0000000c080a1981 */ /* 0x000ee8000c1e1900 */
        /* <DEDUP_REMOVED lines=8> */
[----:B------:R-:W0:Y:S08]  /*1900*/  @P3 LDC.64 R10, c[0x0][0x3a0] ;  /* 0x0000e800ff0a3b82 */ /* 0x000e300000000a00 */
[----:B------:R-:W3:Y:S01]  /*1910*/  @P3 LDC.64 R12, c[0x0][0x3b8] ;  /* 0x0000ee00ff0c3b82 */ /* 0x000ee20000000a00 */
[----:B------:R-:W-:Y:S01]  /*1920*/  @P3 IMAD R25, R15, R3, R14 ;  /* 0x000000030f193224 */ /* 0x000fe200078e020e */
[----:B------:R-:W-:-:S03]  /*1930*/  @P3 IADD3 R21, PT, PT, R2, R15, RZ ;  /* 0x0000000f02153210 */ /* 0x000fc60007ffe0ff */
[----:B0-----:R-:W-:-:S04]  /*1940*/  @P3 IMAD.WIDE R10, R25, 0x4, R10 ;  /* 0x00000004190a3825 */ /* 0x001fc800078e020a */
[----:B---3--:R-:W-:-:S04]  /*1950*/  @P3 IMAD.WIDE R12, R21, 0x4, R12 ;  /* 0x00000004150c3825 */ /* 0x008fc800078e020c */
[----:B--2---:R-:W-:-:S05]  /*1960*/  @P1 FADD R15, R24, R23 ;  /* 0x00000017180f1221 */ /* 0x004fca0000000000 */
[----:B------:R0:W-:Y:S04]  /*1970*/  @P1 STG.E desc[UR12][R8.64+0x4], R15 ;  /* 0x0000040f08001986 */ /* 0x0001e8000c10190c */
[----:B------:R-:W1:Y:S04]  /*1980*/  @P3 LDG.E R11, desc[UR12][R10.64] ;  /* 0x0000000c0a0b3981 */ /* 0x000e68000c1e1900 */
[----:B------:R-:W1:Y:S02]  /*1990*/  @P3 LDG.E R14, desc[UR12][R12.64] ;  /* 0x0000000c0c0e3981 */ /* 0x000e64000c1e1900 */
[----:B-1----:R-:W-:-:S05]  /*19a0*/  @P3 FADD R19, R14, R11 ;  /* 0x0000000b0e133221 */ /* 0x002fca0000000000 */
[----:B------:R0:W-:Y:S02]  /*19b0*/  @P3 STG.E desc[UR12][R12.64], R19 ;  /* 0x000000130c003986 */ /* 0x0001e4000c10190c */
.L_x_21:
[----:B------:R-:W-:Y:S05]  /*19c0*/  @P0 BRA `(.L_x_23) ;  /* 0xfffffff8001c0947 */ /* 0x000fea000383ffff */
.L_x_12:
[----:B------:R-:W-:Y:S05]  /*19d0*/  @!P2 BREAK.RELIABLE B1 ;  /* 0x000000000001a942 */ /* 0x000fea0003800100 */
[----:B------:R-:W-:Y:S05]  /*19e0*/  @!P2 BRA `(.L_x_13) ;  /* 0x0000001c00c4a947 */ /* 0x000fea0003800000 */
[----:B------:R-:W-:Y:S05]  /*19f0*/  BSYNC.RELIABLE B1 ;  /* 0x0000000000017941 */ /* 0x000fea0003800100 */
.L_x_10:
[----:B0-----:R-:W0:Y:S01]  /*1a00*/  LDC R9, c[0x0][0x384] ;  /* 0x0000e100ff097b82 */ /* 0x001e220000000800 */
[----:B------:R-:W-:Y:S01]  /*1a10*/  HFMA2 R7, -RZ, RZ, 0, 0 ;  /* 0x00000000ff077431 */ /* 0x000fe200000001ff */
[----:B------:R-:W-:Y:S02]  /*1a20*/  I2FP.F32.S32 R3, R3 ;  /* 0x0000000300037245 */ /* 0x000fe40000201400 */
[C---:B0-----:R-:W-:Y:S02]  /*1a30*/  IADD3 R0, PT, PT, R9.reuse, -0x1, RZ ;  /* 0xffffffff09007810 */ /* 0x041fe40007ffe0ff */
[----:B------:R-:W-:Y:S02]  /*1a40*/  IADD3 R8, PT, PT, R6, R9, RZ ;  /* 0x0000000906087210 */ /* 0x000fe40007ffe0ff */
[----:B------:R-:W-:Y:S02]  /*1a50*/  ISETP.GE.U32.AND P0, PT, R0, 0xf, PT ;  /* 0x0000000f0000780c */ /* 0x000fe40003f06070 */
[----:B------:R-:W-:-:S11]  /*1a60*/  LOP3.LUT R18, R9, 0xf, RZ, 0xc0, !PT ;  /* 0x0000000f09127812 */ /* 0x000fd600078ec0ff */
[----:B------:R-:W-:Y:S05]  /*1a70*/  @!P0 BRA `(.L_x_24) ;  /* 0x0000001000048947 */ /* 0x000fea0003800000 */
[----:B-1----:R-:W0:Y:S01]  /*1a80*/  LDC.64 R14, c[0x0][0x3b8] ;  /* 0x0000ee00ff0e7b82 */ /* 0x002e220000000a00 */
[----:B------:R-:W-:Y:S01]  /*1a90*/  BSSY.RECONVERGENT B0, `(.L_x_24) ;  /* 0x00000ff000007945 */ /* 0x000fe20003800200 */
[----:B------:R-:W-:Y:S02]  /*1aa0*/  LOP3.LUT R7, R9, 0x7ffffff0, RZ, 0xc0, !PT ;  /* 0x7ffffff009077812 */ /* 0x000fe400078ec0ff */
[----:B------:R-:W-:-:S07]  /*1ab0*/  MOV R20, RZ ;  /* 0x000000ff00147202 */ /* 0x000fce0000000f00 */
.L_x_57:
[----:B--2---:R-:W-:-:S05]  /*1ac0*/  IADD3 R13, PT, PT, R8, R20, RZ ;  /* 0x00000014080d7210 */ /* 0x004fca0007ffe0ff */
[----:B0-----:R-:W-:-:S05]  /*1ad0*/  IMAD.WIDE R12, R13, 0x4, R14 ;  /* 0x000000040d0c7825 */ /* 0x001fca00078e020e */
[----:B------:R-:W2:Y:S01]  /*1ae0*/  LDG.E R0, desc[UR12][R12.64] ;  /* 0x0000000c0c007981 */ /* 0x000ea2000c1e1900 */
[----:B------:R-:W0:Y:S01]  /*1af0*/  MUFU.RCP R2, R3 ;  /* 0x0000000300027308 */ /* 0x000e220000001000 */
[----:B------:R-:W-:Y:S01]  /*1b00*/  BSSY.RECONVERGENT B5, `(.L_x_25) ;  /* 0x000000a000057945 */ /* 0x000fe20003800200 */
[----:B0-----:R-:W-:-:S04]  /*1b10*/  FFMA R9, -R3, R2, 1 ;  /* 0x3f80000003097423 */ /* 0x001fc80000000102 */
[----:B------:R-:W-:Y:S02]  /*1b20*/  FFMA R9, R2, R9, R2 ;  /* 0x0000000902097223 */ /* 0x000fe40000000002 */
[----:B--2---:R-:W0:Y:S02]  /*1b30*/  FCHK P0, R0, R3 ;  /* 0x0000000300007302 */ /* 0x004e240000000000 */
[----:B------:R-:W-:-:S04]  /*1b40*/  FFMA R2, R0, R9, RZ ;  /* 0x0000000900027223 */ /* 0x000fc800000000ff */
[----:B---34-:R-:W-:-:S04]  /*1b50*/  FFMA R10, -R3, R2, R0 ;  /* 0x00000002030a7223 */ /* 0x018fc80000000100 */
[----:B------:R-:W-:Y:S01]  /*1b60*/  FFMA R9, R9, R10, R2 ;  /* 0x0000000a09097223 */ /* 0x000fe20000000002 */
[----:B0-----:R-:W-:Y:S06]  /*1b70*/  @!P0 BRA `(.L_x_26) ;  /* 0x0000000000088947 */ /* 0x001fec0003800000 */
[----:B------:R-:W-:-:S07]  /*1b80*/  MOV R2, 0x1ba0 ;  /* 0x00001ba000027802 */ /* 0x000fce0000000f00 */
[----:B------:R-:W-:Y:S05]  /*1b90*/  CALL.REL.NOINC `($__internal_0_$__cuda_sm3x_div_rn_noftz_f32_slowpath) ;  /* 0x0000003400d07944 */ /* 0x000fea0003c00000 */
.L_x_26:
[----:B------:R-:W-:Y:S05]  /*1ba0*/  BSYNC.RECONVERGENT B5 ;  /* 0x0000000000057941 */ /* 0x000fea0003800200 */
.L_x_25:
[----:B------:R-:W2:Y:S01]  /*1bb0*/  LDG.E R10, desc[UR12][R12.64+0x4] ;  /* 0x0000040c0c0a7981 */ /* 0x000ea2000c1e1900 */
[----:B------:R-:W0:Y:S01]  /*1bc0*/  MUFU.RCP R0, R3 ;  /* 0x0000000300007308 */ /* 0x000e220000001000 */
[----:B------:R-:W-:Y:S02]  /*1bd0*/  BSSY.RECONVERGENT B5, `(.L_x_27) ;  /* 0x000000d000057945 */ /* 0x000fe40003800200 */
[----:B------:R1:W-:Y:S01]  /*1be0*/  STG.E desc[UR12][R12.64], R9 ;  /* 0x000000090c007986 */ /* 0x0003e2000c10190c */
[----:B0-----:R-:W-:-:S04]  /*1bf0*/  FFMA R11, -R3, R0, 1 ;  /* 0x3f800000030b7423 */ /* 0x001fc80000000100 */
[----:B------:R-:W-:Y:S01]  /*1c00*/  FFMA R0, R0, R11, R0 ;  /* 0x0000000b00007223 */ /* 0x000fe20000000000 */
[----:B--2---:R-:W0:Y:S03]  /*1c10*/  FCHK P0, R10, R3 ;  /* 0x000000030a007302 */ /* 0x004e260000000000 */
[----:B------:R-:W-:-:S04]  /*1c20*/  FFMA R2, R0, R10, RZ ;  /* 0x0000000a00027223 */ /* 0x000fc800000000ff */
[----:B------:R-:W-:-:S04]  /*1c30*/  FFMA R11, -R3, R2, R10 ;  /* 0x00000002030b7223 */ /* 0x000fc8000000010a */
[----:B------:R-:W-:Y:S01]  /*1c40*/  FFMA R11, R0, R11, R2 ;  /* 0x0000000b000b7223 */ /* 0x000fe20000000002 */
[----:B01----:R-:W-:Y:S06]  /*1c50*/  @!P0 BRA `(.L_x_28) ;  /* 0x0000000000108947 */ /* 0x003fec0003800000 */
[----:B------:R-:W-:Y:S02]  /*1c60*/  MOV R0, R10 ;  /* 0x0000000a00007202 */ /* 0x000fe40000000f00 */
[----:B------:R-:W-:-:S07]  /*1c70*/  MOV R2, 0x1c90 ;  /* 0x00001c9000027802 */ /* 0x000fce0000000f00 */
[----:B------:R-:W-:Y:S05]  /*1c80*/  CALL.REL.NOINC `($__internal_0_$__cuda_sm3x_div_rn_noftz_f32_slowpath) ;  /* 0x0000003400947944 */ /* 0x000fea0003c00000 */
[----:B------:R-:W-:-:S07]  /*1c90*/  MOV R11, R9 ;  /* 0x00000009000b7202 */ /* 0x000fce0000000f00 */
.L_x_28:
[----:B------:R-:W-:Y:S05]  /*1ca0*/  BSYNC.RECONVERGENT B5 ;  /* 0x0000000000057941 */ /* 0x000fea0003800200 */
.L_x_27:
        /* <DEDUP_REMOVED lines=14> */
.L_x_30:
[----:B------:R-:W-:Y:S05]  /*1d90*/  BSYNC.RECONVERGENT B5 ;  /* 0x0000000000057941 */ /* 0x000fea0003800200 */
.L_x_29:
        /* <DEDUP_REMOVED lines=15> */
.L_x_32:
[----:B------:R-:W-:Y:S05]  /*1e90*/  BSYNC.RECONVERGENT B5 ;  /* 0x0000000000057941 */ /* 0x000fea0003800200 */
.L_x_31:
        /* <DEDUP_REMOVED lines=14> */
.L_x_34:
[----:B------:R-:W-:Y:S05]  /*1f80*/  BSYNC.RECONVERGENT B5 ;  /* 0x0000000000057941 */ /* 0x000fea0003800200 */
.L_x_33:
        /* <DEDUP_REMOVED lines=15> */
.L_x_36:
[----:B------:R-:W-:Y:S05]  /*2080*/  BSYNC.RECONVERGENT B5 ;  /* 0x0000000000057941 */ /* 0x000fea0003800200 */
.L_x_35:
        /* <DEDUP_REMOVED lines=14> */
.L_x_38:
[----:B------:R-:W-:Y:S05]  /*2170*/  BSYNC.RECONVERGENT B5 ;  /* 0x0000000000057941 */ /* 0x000fea0003800200 */
.L_x_37:
        /* <DEDUP_REMOVED lines=15> */
.L_x_40:
[----:B------:R-:W-:Y:S05]  /*2270*/  BSYNC.RECONVERGENT B5 ;  /* 0x0000000000057941 */ /* 0x000fea0003800200 */
.L_x_39:
        /* <DEDUP_REMOVED lines=14> */
.L_x_42:
[----:B------:R-:W-:Y:S05]  /*2360*/  BSYNC.RECONVERGENT B5 ;  /* 0x0000000000057941 */ /* 0x000fea0003800200 */
.L_x_41:
        /* <DEDUP_REMOVED lines=15> */
.L_x_44:
[----:B------:R-:W-:Y:S05]  /*2460*/  BSYNC.RECONVERGENT B5 ;  /* 0x0000000000057941 */ /* 0x000fea0003800200 */
.L_x_43:
        /* <DEDUP_REMOVED lines=14> */
.L_x_46:
[----:B------:R-:W-:Y:S05]  /*2550*/  BSYNC.RECONVERGENT B5 ;  /* 0x0000000000057941 */ /* 0x000fea0003800200 */
.L_x_45:
        /* <DEDUP_REMOVED lines=15> */
.L_x_48:
[----:B------:R-:W-:Y:S05]  /*2650*/  BSYNC.RECONVERGENT B5 ;  /* 0x0000000000057941 */ /* 0x000fea0003800200 */
.L_x_47:
        /* <DEDUP_REMOVED lines=14> */
.L_x_50:
[----:B------:R-:W-:Y:S05]  /*2740*/  BSYNC.RECONVERGENT B5 ;  /* 0x0000000000057941 */ /* 0x000fea0003800200 */
.L_x_49:
        /* <DEDUP_REMOVED lines=15> */
.L_x_52:
[----:B------:R-:W-:Y:S05]  /*2840*/  BSYNC.RECONVERGENT B5 ;  /* 0x0000000000057941 */ /* 0x000fea0003800200 */
.L_x_51:
        /* <DEDUP_REMOVED lines=14> */
.L_x_54:
[----:B------:R-:W-:Y:S05]  /*2930*/  BSYNC.RECONVERGENT B5 ;  /* 0x0000000000057941 */ /* 0x000fea0003800200 */
.L_x_53:
        /* <DEDUP_REMOVED lines=15> */
.L_x_56:
[----:B------:R-:W-:Y:S05]  /*2a30*/  BSYNC.RECONVERGENT B5 ;  /* 0x0000000000057941 */ /* 0x000fea0003800200 */
.L_x_55:
[----:B------:R1:W-:Y:S01]  /*2a40*/  STG.E desc[UR12][R12.64+0x3c], R11 ;  /* 0x00003c0b0c007986 */ /* 0x0003e2000c10190c */
[----:B------:R-:W-:-:S04]  /*2a50*/  IADD3 R20, PT, PT, R20, 0x10, RZ ;  /* 0x0000001014147810 */ /* 0x000fc80007ffe0ff */
[----:B------:R-:W-:-:S13]  /*2a60*/  ISETP.NE.AND P0, PT, R20, R7, PT ;  /* 0x000000071400720c */ /* 0x000fda0003f05270 */
[----:B-1----:R-:W-:Y:S05]  /*2a70*/  @P0 BRA `(.L_x_57) ;  /* 0xfffffff000100947 */ /* 0x002fea000383ffff */
[----:B------:R-:W-:Y:S05]  /*2a80*/  BSYNC.RECONVERGENT B0 ;  /* 0x0000000000007941 */ /* 0x000fea0003800200 */
.L_x_24:
[----:B------:R-:W-:-:S13]  /*2a90*/  ISETP.NE.AND P0, PT, R18, RZ, PT ;  /* 0x000000ff1200720c */ /* 0x000fda0003f05270 */
[----:B------:R-:W-:Y:S05]  /*2aa0*/  @!P0 BRA `(.L_x_13) ;  /* 0x0000000c00948947 */ /* 0x000fea0003800000 */
[----:B------:R-:W0:Y:S01]  /*2ab0*/  LDC R12, c[0x0][0x384] ;  /* 0x0000e100ff0c7b82 */ /* 0x000e220000000800 */
[----:B------:R-:W-:Y:S02]  /*2ac0*/  ISETP.GE.U32.AND P0, PT, R18, 0x8, PT ;  /* 0x000000081200780c */ /* 0x000fe40003f06070 */
[----:B0-----:R-:W-:-:S11]  /*2ad0*/  LOP3.LUT R12, R12, 0x7, RZ, 0xc0, !PT ;  /* 0x000000070c0c7812 */ /* 0x001fd600078ec0ff */
[----:B------:R-:W-:Y:S05]  /*2ae0*/  @!P0 BRA `(.L_x_58) ;  /* 0x0000000800008947 */ /* 0x000fea0003800000 */
[----:B-1----:R-:W0:Y:S01]  /*2af0*/  LDC.64 R14, c[0x0][0x3b8] ;  /* 0x0000ee00ff0e7b82 */ /* 0x002e220000000a00 */
[----:B------:R-:W-:-:S05]  /*2b00*/  IADD3 R9, PT, PT, R8, R7, RZ ;  /* 0x0000000708097210 */ /* 0x000fca0007ffe0ff */
[----:B0-----:R-:W-:-:S05]  /*2b10*/  IMAD.WIDE R14, R9, 0x4, R14 ;  /* 0x00000004090e7825 */ /* 0x001fca00078e020e */
[----:B--234-:R-:W2:Y:S01]  /*2b20*/  LDG.E R10, desc[UR12][R14.64] ;  /* 0x0000000c0e0a7981 */ /* 0x01cea2000c1e1900 */
[----:B------:R-:W0:Y:S01]  /*2b30*/  MUFU.RCP R0, R3 ;  /* 0x0000000300007308 */ /* 0x000e220000001000 */
[----:B------:R-:W-:Y:S01]  /*2b40*/  BSSY.RECONVERGENT B0, `(.L_x_59) ;  /* 0x000000b000007945 */ /* 0x000fe20003800200 */
[----:B0-----:R-:W-:-:S04]  /*2b50*/  FFMA R9, -R3, R0, 1 ;  /* 0x3f80000003097423 */ /* 0x001fc80000000100 */
[----:B------:R-:W-:Y:S02]  /*2b60*/  FFMA R0, R0, R9, R0 ;  /* 0x0000000900007223 */ /* 0x000fe40000000000 */
[----:B--2---:R-:W0:Y:S02]  /*2b70*/  FCHK P0, R10, R3 ;  /* 0x000000030a007302 */ /* 0x004e240000000000 */
[----:B------:R-:W-:-:S04]  /*2b80*/  FFMA R2, R0, R10, RZ ;  /* 0x0000000a00027223 */ /* 0x000fc800000000ff */
[----:B------:R-:W-:-:S04]  /*2b90*/  FFMA R9, -R3, R2, R10 ;  /* 0x0000000203097223 */ /* 0x000fc8000000010a */
[----:B------:R-:W-:Y:S01]  /*2ba0*/  FFMA R9, R0, R9, R2 ;  /* 0x0000000900097223 */ /* 0x000fe20000000002 */
[----:B0-----:R-:W-:Y:S06]  /*2bb0*/  @!P0 BRA `(.L_x_60) ;  /* 0x00000000000c8947 */ /* 0x001fec0003800000 */
[----:B------:R-:W-:Y:S02]  /*2bc0*/  MOV R0, R10 ;  /* 0x0000000a00007202 */ /* 0x000fe40000000f00 */
[----:B------:R-:W-:-:S07]  /*2bd0*/  MOV R2, 0x2bf0 ;  /* 0x00002bf000027802 */ /* 0x000fce0000000f00 */
[----:B------:R-:W-:Y:S05]  /*2be0*/  CALL.REL.NOINC `($__internal_0_$__cuda_sm3x_div_rn_noftz_f32_slowpath) ;  /* 0x0000002400bc7944 */ /* 0x000fea0003c00000 */
.L_x_60:
[----:B------:R-:W-:Y:S05]  /*2bf0*/  BSYNC.RECONVERGENT B0 ;  /* 0x0000000000007941 */ /* 0x000fea0003800200 */
.L_x_59:
        /* <DEDUP_REMOVED lines=15> */
.L_x_62:
[----:B------:R-:W-:Y:S05]  /*2cf0*/  BSYNC.RECONVERGENT B0 ;  /* 0x0000000000007941 */ /* 0x000fea0003800200 */
.L_x_61:
        /* <DEDUP_REMOVED lines=14> */
.L_x_64:
[----:B------:R-:W-:Y:S05]  /*2de0*/  BSYNC.RECONVERGENT B0 ;  /* 0x0000000000007941 */ /* 0x000fea0003800200 */
.L_x_63:
        /* <DEDUP_REMOVED lines=15> */
.L_x_66:
[----:B------:R-:W-:Y:S05]  /*2ee0*/  BSYNC.RECONVERGENT B0 ;  /* 0x0000000000007941 */ /* 0x000fea0003800200 */
.L_x_65:
        /* <DEDUP_REMOVED lines=14> */
.L_x_68:
[----:B------:R-:W-:Y:S05]  /*2fd0*/  BSYNC.RECONVERGENT B0 ;  /* 0x0000000000007941 */ /* 0x000fea0003800200 */
.L_x_67:
        /* <DEDUP_REMOVED lines=15> */
.L_x_70:
[----:B------:R-:W-:Y:S05]  /*30d0*/  BSYNC.RECONVERGENT B0 ;  /* 0x0000000000007941 */ /* 0x000fea0003800200 */
.L_x_69:
        /* <DEDUP_REMOVED lines=14> */
.L_x_72:
[----:B------:R-:W-:Y:S05]  /*31c0*/  BSYNC.RECONVERGENT B0 ;  /* 0x0000000000007941 */ /* 0x000fea0003800200 */
.L_x_71:
        /* <DEDUP_REMOVED lines=15> */
.L_x_74:
[----:B------:R-:W-:Y:S05]  /*32c0*/  BSYNC.RECONVERGENT B0 ;  /* 0x0000000000007941 */ /* 0x000fea0003800200 */
.L_x_73:
[----:B------:R0:W-:Y:S01]  /*32d0*/  STG.E desc[UR12][R14.64+0x1c], R11 ;  /* 0x00001c0b0e007986 */ /* 0x0001e2000c10190c */
[----:B------:R-:W-:-:S07]  /*32e0*/  IADD3 R7, PT, PT, R7, 0x8, RZ ;  /* 0x0000000807077810 */ /* 0x000fce0007ffe0ff */
.L_x_58:
[----:B------:R-:W-:-:S13]  /*32f0*/  ISETP.NE.AND P0, PT, R12, RZ, PT ;  /* 0x000000ff0c00720c */ /* 0x000fda0003f05270 */
[----:B------:R-:W-:Y:S05]  /*3300*/  @!P0 BRA `(.L_x_13) ;  /* 0x00000004007c8947 */ /* 0x000fea0003800000 */
[----:B------:R-:W5:Y:S01]  /*3310*/  LDC R18, c[0x0][0x384] ;  /* 0x0000e100ff127b82 */ /* 0x000f620000000800 */
[----:B------:R-:W-:Y:S02]  /*3320*/  ISETP.GE.U32.AND P0, PT, R12, 0x4, PT ;  /* 0x000000040c00780c */ /* 0x000fe40003f06070 */
[----:B-----5:R-:W-:-:S11]  /*3330*/  LOP3.LUT R18, R18, 0x3, RZ, 0xc0, !PT ;  /* 0x0000000312127812 */ /* 0x020fd600078ec0ff */
[----:B------:R-:W-:Y:S05]  /*3340*/  @!P0 BRA `(.L_x_75) ;  /* 0x0000000400088947 */ /* 0x000fea0003800000 */
[----:B--2---:R-:W2:Y:S01]  /*3350*/  LDC.64 R12, c[0x0][0x3b8] ;  /* 0x0000ee00ff0c7b82 */ /* 0x004ea20000000a00 */
[----:B------:R-:W-:-:S05]  /*3360*/  IADD3 R9, PT, PT, R8, R7, RZ ;  /* 0x0000000708097210 */ /* 0x000fca0007ffe0ff */
[----:B--2---:R-:W-:-:S05]  /*3370*/  IMAD.WIDE R12, R9, 0x4, R12 ;  /* 0x00000004090c7825 */ /* 0x004fca00078e020c */
[----:B-1-34-:R-:W2:Y:S01]  /*3380*/  LDG.E R10, desc[UR12][R12.64] ;  /* 0x0000000c0c0a7981 */ /* 0x01aea2000c1e1900 */
[----:B------:R-:W1:Y:S01]  /*3390*/  MUFU.RCP R0, R3 ;  /* 0x0000000300007308 */ /* 0x000e620000001000 */
[----:B------:R-:W-:Y:S01]  /*33a0*/  BSSY.RECONVERGENT B0, `(.L_x_76) ;  /* 0x000000b000007945 */ /* 0x000fe20003800200 */
[----:B-1----:R-:W-:-:S04]  /*33b0*/  FFMA R9, -R3, R0, 1 ;  /* 0x3f80000003097423 */ /* 0x002fc80000000100 */
[----:B------:R-:W-:Y:S02]  /*33c0*/  FFMA R0, R0, R9, R0 ;  /* 0x0000000900007223 */ /* 0x000fe40000000000 */
[----:B--2---:R-:W1:Y:S02]  /*33d0*/  FCHK P0, R10, R3 ;  /* 0x000000030a007302 */ /* 0x004e640000000000 */
[----:B------:R-:W-:-:S04]  /*33e0*/  FFMA R2, R0, R10, RZ ;  /* 0x0000000a00027223 */ /* 0x000fc800000000ff */
[----:B------:R-:W-:-:S04]  /*33f0*/  FFMA R9, -R3, R2, R10 ;  /* 0x0000000203097223 */ /* 0x000fc8000000010a */
[----:B------:R-:W-:Y:S01]  /*3400*/  FFMA R9, R0, R9, R2 ;  /* 0x0000000900097223 */ /* 0x000fe20000000002 */
[----:B-1----:R-:W-:Y:S06]  /*3410*/  @!P0 BRA `(.L_x_77) ;  /* 0x00000000000c8947 */ /* 0x002fec0003800000 */
[----:B------:R-:W-:Y:S02]  /*3420*/  MOV R0, R10 ;  /* 0x0000000a00007202 */ /* 0x000fe40000000f00 */
[----:B------:R-:W-:-:S07]  /*3430*/  MOV R2, 0x3450 ;  /* 0x0000345000027802 */ /* 0x000fce0000000f00 */
[----:B0-----:R-:W-:Y:S05]  /*3440*/  CALL.REL.NOINC `($__internal_0_$__cuda_sm3x_div_rn_noftz_f32_slowpath) ;  /* 0x0000001c00a47944 */ /* 0x001fea0003c00000 */
.L_x_77:
[----:B------:R-:W-:Y:S05]  /*3450*/  BSYNC.RECONVERGENT B0 ;  /* 0x0000000000007941 */ /* 0x000fea0003800200 */
.L_x_76:
        /* <DEDUP_REMOVED lines=15> */
.L_x_79:
[----:B------:R-:W-:Y:S05]  /*3550*/  BSYNC.RECONVERGENT B0 ;  /* 0x0000000000007941 */ /* 0x000fea0003800200 */
.L_x_78:
        /* <DEDUP_REMOVED lines=14> */
.L_x_81:
[----:B------:R-:W-:Y:S05]  /*3640*/  BSYNC.RECONVERGENT B0 ;  /* 0x0000000000007941 */ /* 0x000fea0003800200 */
.L_x_80:
        /* <DEDUP_REMOVED lines=15> */
.L_x_83:
[----:B------:R-:W-:Y:S05]  /*3740*/  BSYNC.RECONVERGENT B0 ;  /* 0x0000000000007941 */ /* 0x000fea0003800200 */
.L_x_82:
[----:B------:R0:W-:Y:S01]  /*3750*/  STG.E desc[UR12][R12.64+0xc], R11 ;  /* 0x00000c0b0c007986 */ /* 0x0001e2000c10190c */
[----:B------:R-:W-:-:S07]  /*3760*/  IADD3 R7, PT, PT, R7, 0x4, RZ ;  /* 0x0000000407077810 */ /* 0x000fce0007ffe0ff */
.L_x_75:
[----:B------:R-:W-:-:S13]  /*3770*/  ISETP.NE.AND P0, PT, R18, RZ, PT ;  /* 0x000000ff1200720c */ /* 0x000fda0003f05270 */
[----:B------:R-:W-:Y:S05]  /*3780*/  @!P0 BRA `(.L_x_13) ;  /* 0x00000000005c8947 */ /* 0x000fea0003800000 */
[----:B01----:R-:W0:Y:S01]  /*3790*/  LDC.64 R14, c[0x0][0x3b8] ;  /* 0x0000ee00ff0e7b82 */ /* 0x003e220000000a00 */
[----:B------:R-:W-:-:S07]  /*37a0*/  HFMA2 R21, -RZ, RZ, 0, 0 ;  /* 0x00000000ff157431 */ /* 0x000fce00000001ff */
.L_x_86:
[----:B0-2---:R-:W-:-:S05]  /*37b0*/  IADD3 R13, PT, PT, R8, R7, RZ ;  /* 0x00000007080d7210 */ /* 0x005fca0007ffe0ff */
[----:B0-----:R-:W-:-:S05]  /*37c0*/  IMAD.WIDE R12, R13, 0x4, R14 ;  /* 0x000000040d0c7825 */ /* 0x001fca00078e020e */
[----:B---34-:R-:W2:Y:S01]  /*37d0*/  LDG.E R10, desc[UR12][R12.64] ;  /* 0x0000000c0c0a7981 */ /* 0x018ea2000c1e1900 */
[----:B------:R-:W0:Y:S01]  /*37e0*/  MUFU.RCP R0, R3 ;  /* 0x0000000300007308 */ /* 0x000e220000001000 */
[----:B------:R-:W-:Y:S01]  /*37f0*/  IADD3 R21, PT, PT, R21, 0x1, RZ ;  /* 0x0000000115157810 */ /* 0x000fe20007ffe0ff */
[----:B------:R-:W-:Y:S03]  /*3800*/  BSSY.RECONVERGENT B0, `(.L_x_84) ;  /* 0x000000c000007945 */ /* 0x000fe60003800200 */
[----:B------:R-:W-:Y:S01]  /*3810*/  ISETP.NE.AND P3, PT, R21, R18, PT ;  /* 0x000000121500720c */ /* 0x000fe20003f65270 */
[----:B0-----:R-:W-:-:S04]  /*3820*/  FFMA R9, -R3, R0, 1 ;  /* 0x3f80000003097423 */ /* 0x001fc80000000100 */
[----:B------:R-:W-:Y:S01]  /*3830*/  FFMA R0, R0, R9, R0 ;  /* 0x0000000900007223 */ /* 0x000fe20000000000 */
[----:B--2---:R-:W0:Y:S03]  /*3840*/  FCHK P0, R10, R3 ;  /* 0x000000030a007302 */ /* 0x004e260000000000 */
[----:B------:R-:W-:-:S04]  /*3850*/  FFMA R2, R0, R10, RZ ;  /* 0x0000000a00027223 */ /* 0x000fc800000000ff */
[----:B------:R-:W-:-:S04]  /*3860*/  FFMA R9, -R3, R2, R10 ;  /* 0x0000000203097223 */ /* 0x000fc8000000010a */
[----:B------:R-:W-:Y:S01]  /*3870*/  FFMA R9, R0, R9, R2 ;  /* 0x0000000900097223 */ /* 0x000fe20000000002 */
[----:B0-----:R-:W-:Y:S06]  /*3880*/  @!P0 BRA `(.L_x_85) ;  /* 0x00000000000c8947 */ /* 0x001fec0003800000 */
[----:B------:R-:W-:Y:S02]  /*3890*/  MOV R0, R10 ;  /* 0x0000000a00007202 */ /* 0x000fe40000000f00 */
[----:B------:R-:W-:-:S07]  /*38a0*/  MOV R2, 0x38c0 ;  /* 0x000038c000027802 */ /* 0x000fce0000000f00 */
[----:B------:R-:W-:Y:S05]  /*38b0*/  CALL.REL.NOINC `($__internal_0_$__cuda_sm3x_div_rn_noftz_f32_slowpath) ;  /* 0x0000001800887944 */ /* 0x000fea0003c00000 */
.L_x_85:
[----:B------:R-:W-:Y:S05]  /*38c0*/  BSYNC.RECONVERGENT B0 ;  /* 0x0000000000007941 */ /* 0x000fea0003800200 */
.L_x_84:
[----:B------:R0:W-:Y:S01]  /*38d0*/  STG.E desc[UR12][R12.64], R9 ;  /* 0x000000090c007986 */ /* 0x0001e2000c10190c */
[----:B------:R-:W-:Y:S01]  /*38e0*/  IADD3 R7, PT, PT, R7, 0x1, RZ ;  /* 0x0000000107077810 */ /* 0x000fe20007ffe0ff */
[----:B------:R-:W-:Y:S06]  /*38f0*/  @P3 BRA `(.L_x_86) ;  /* 0xfffffffc00ac3947 */ /* 0x000fec000383ffff */
.L_x_13:
[----:B------:R-:W-:Y:S05]  /*3900*/  BSYNC.RECONVERGENT B2 ;  /* 0x0000000000027941 */ /* 0x000fea0003800200 */
.L_x_9:
[----:B------:R-:W-:Y:S05]  /*3910*/  WARPSYNC.ALL ;  /* 0x0000000000007948 */ /* 0x000fea0003800000 */
[----:B------:R-:W5:Y:S02]  /*3920*/  LDCU UR4, c[0x0][0x388] ;  /* 0x00007100ff0477ac */ /* 0x000f640008000800 */
[----:B-----5:R-:W-:-:S04]  /*3930*/  MOV R3, UR4 ;  /* 0x0000000400037c02 */ /* 0x020fc80008000f00 */
[----:B------:R-:W-:-:S13]  /*3940*/  ISETP.GE.AND P0, PT, R3, 0x3, PT ;  /* 0x000000030300780c */ /* 0x000fda0003f06270 */
[----:B------:R-:W-:Y:S05]  /*3950*/  @!P0 BRA `(.L_x_87) ;  /* 0x0000000800d88947 */ /* 0x000fea0003800000 */
[----:B------:R-:W-:Y:S05]  /*3960*/  @!P2 BRA `(.L_x_88) ;  /* 0x00000014007ca947 */ /* 0x000fea0003800000 */
[----:B------:R-:W5:Y:S01]  /*3970*/  LDCU UR4, c[0x0][0x384] ;  /* 0x00007080ff0477ac */ /* 0x000f620008000800 */
[----:B------:R-:W-:Y:S01]  /*3980*/  IMAD R0, R4, R3, 0x1 ;  /* 0x0000000104007424 */ /* 0x000fe200078e0203 */
[----:B-----5:R-:W-:Y:S02]  /*3990*/  UIADD3 UR7, UPT, UPT, UR4, -0x1, URZ ;  /* 0xffffffff04077890 */ /* 0x020fe4000fffe0ff */
[----:B------:R-:W-:Y:S01]  /*39a0*/  IADD3 R7, PT, PT, R6, UR4, RZ ;  /* 0x0000000406077c10 */ /* 0x000fe2000fffe0ff */
[----:B------:R-:W-:Y:S02]  /*39b0*/  ULOP3.LUT UR6, UR4, 0x7ffffff0, URZ, 0xc0, !UPT ;  /* 0x7ffffff004067892 */ /* 0x000fe4000f8ec0ff */
[----:B------:R-:W-:Y:S02]  /*39c0*/  UISETP.GE.U32.AND UP0, UPT, UR7, 0xf, UPT ;  /* 0x0000000f0700788c */ /* 0x000fe4000bf06070 */
[----:B------:R-:W-:Y:S02]  /*39d0*/  ULOP3.LUT UR9, UR4, 0xf, URZ, 0xc0, !UPT ;  /* 0x0000000f04097892 */ /* 0x000fe4000f8ec0ff */
[----:B------:R-:W-:-:S02]  /*39e0*/  ULOP3.LUT UR10, UR4, 0x7, URZ, 0xc0, !UPT ;  /* 0x00000007040a7892 */ /* 0x000fc4000f8ec0ff */
[----:B------:R-:W-:Y:S02]  /*39f0*/  ULOP3.LUT UR11, UR4, 0x3, URZ, 0xc0, !UPT ;  /* 0x00000003040b7892 */ /* 0x000fe4000f8ec0ff */
[----:B------:R-:W-:Y:S01]  /*3a00*/  UIADD3 UR5, UPT, UPT, -UR6, URZ, URZ ;  /* 0x000000ff06057290 */ /* 0x000fe2000fffe1ff */
[----:B------:R-:W-:-:S11]  /*3a10*/  UMOV UR7, 0x2 ;  /* 0x0000000200077882 */ /* 0x000fd60000000000 */
.L_x_94:
[----:B------:R-:W5:Y:S01]  /*3a20*/  LDC.64 R2, c[0x0][0x3b8] ;  /* 0x0000ee00ff027b82 */ /* 0x000f620000000a00 */
[----:B0-----:R-:W-:Y:S01]  /*3a30*/  IADD3 R9, PT, PT, R7, UR7, RZ ;  /* 0x0000000707097c10 */ /* 0x001fe2000fffe0ff */
[----:B------:R-:W-:-:S06]  /*3a40*/  UMOV UR4, URZ ;  /* 0x000000ff00047c82 */ /* 0x000fcc0008000000 */
[----:B-1--4-:R-:W1:Y:S01]  /*3a50*/  LDC R12, c[0x0][0x384] ;  /* 0x0000e100ff0c7b82 */ /* 0x012e620000000800 */
[----:B-----5:R-:W-:-:S04]  /*3a60*/  IMAD.WIDE R8, R9, 0x4, R2 ;  /* 0x0000000409087825 */ /* 0x020fc800078e0202 */
[C---:B-1234-:R-:W-:Y:S02]  /*3a70*/  IMAD R11, R12.reuse, UR7, -R12 ;  /* 0x000000070c0b7c24 */ /* 0x05efe4000f8e0a0c */
[----:B------:R-:W-:Y:S02]  /*3a80*/  IMAD R14, R12, UR7, R7 ;  /* 0x000000070c0e7c24 */ /* 0x000fe4000f8e0207 */
[----:B------:R-:W-:Y:S01]  /*3a90*/  IMAD.WIDE R10, R11, 0x4, R8 ;  /* 0x000000040b0a7825 */ /* 0x000fe200078e0208 */
[----:B------:R-:W-:Y:S06]  /*3aa0*/  BRA.U !UP0, `(.L_x_89) ;  /* 0x0000000508247547 */ /* 0x000fec000b800000 */
[----:B------:R-:W-:Y:S01]  /*3ab0*/  IADD3 R15, PT, PT, R0, UR7, RZ ;  /* 0x00000007000f7c10 */ /* 0x000fe2000fffe0ff */
[----:B------:R-:W-:-:S04]  /*3ac0*/  UMOV UR4, UR5 ;  /* 0x0000000500047c82 */ /* 0x000fc80008000000 */
[----:B------:R-:W-:-:S07]  /*3ad0*/  IMAD R15, R15, R12, RZ ;  /* 0x0000000c0f0f7224 */ /* 0x000fce00078e02ff */
.L_x_90:
[----:B------:R-:W2:Y:S04]  /*3ae0*/  LDG.E R16, desc[UR12][R8.64] ;  /* 0x0000000c08107981 */ /* 0x000ea8000c1e1900 */
[----:B0-----:R-:W2:Y:S01]  /*3af0*/  LDG.E R17, desc[UR12][R10.64] ;  /* 0x0000000c0a117981 */ /* 0x001ea2000c1e1900 */
[----:B------:R-:W-:-:S04]  /*3b00*/  IMAD.WIDE R12, R15, 0x4, R2 ;  /* 0x000000040f0c7825 */ /* 0x000fc800078e0202 */
[----:B--2---:R-:W-:-:S05]  /*3b10*/  FMUL R17, R16, R17 ;  /* 0x0000001110117220 */ /* 0x004fca0000400000 */
[----:B------:R0:W-:Y:S04]  /*3b20*/  STG.E desc[UR12][R12.64], R17 ;  /* 0x000000110c007986 */ /* 0x0001e8000c10190c */
[----:B------:R-:W2:Y:S04]  /*3b30*/  LDG.E R16, desc[UR12][R8.64] ;  /* 0x0000000c08107981 */ /* 0x000ea8000c1e1900 */
[----:B------:R-:W2:Y:S02]  /*3b40*/  LDG.E R19, desc[UR12][R10.64] ;  /* 0x0000000c0a137981 */ /* 0x000ea4000c1e1900 */
[----:B--2---:R-:W-:-:S05]  /*3b50*/  FMUL R19, R16, R19 ;  /* 0x0000001310137220 */ /* 0x004fca0000400000 */
[----:B------:R1:W-:Y:S04]  /*3b60*/  STG.E desc[UR12][R12.64+0x4], R19 ;  /* 0x000004130c007986 */ /* 0x0003e8000c10190c */
[----:B------:R-:W2:Y:S04]  /*3b70*/  LDG.E R16, desc[UR12][R8.64] ;  /* 0x0000000c08107981 */ /* 0x000ea8000c1e1900 */
[----:B------:R-:W2:Y:S02]  /*3b80*/  LDG.E R21, desc[UR12][R10.64] ;  /* 0x0000000c0a157981 */ /* 0x000ea4000c1e1900 */
[----:B--2---:R-:W-:-:S05]  /*3b90*/  FMUL R21, R16, R21 ;  /* 0x0000001510157220 */ /* 0x004fca0000400000 */
[----:B------:R2:W-:Y:S04]  /*3ba0*/  STG.E desc[UR12][R12.64+0x8], R21 ;  /* 0x000008150c007986 */ /* 0x0005e8000c10190c */
[----:B------:R-:W3:Y:S04]  /*3bb0*/  LDG.E R16, desc[UR12][R8.64] ;  /* 0x0000000c08107981 */ /* 0x000ee8000c1e1900 */
[----:B------:R-:W3:Y:S02]  /*3bc0*/  LDG.E R23, desc[UR12][R10.64] ;  /* 0x0000000c0a177981 */ /* 0x000ee4000c1e1900 */
[----:B---3--:R-:W-:-:S05]  /*3bd0*/  FMUL R23, R16, R23 ;  /* 0x0000001710177220 */ /* 0x008fca0000400000 */
[----:B------:R3:W-:Y:S04]  /*3be0*/  STG.E desc[UR12][R12.64+0xc], R23 ;  /* 0x00000c170c007986 */ /* 0x0007e8000c10190c */
[----:B------:R-:W4:Y:S04]  /*3bf0*/  LDG.E R16, desc[UR12][R8.64] ;  /* 0x0000000c08107981 */ /* 0x000f28000c1e1900 */
[----:B0-----:R-:W4:Y:S02]  /*3c00*/  LDG.E R17, desc[UR12][R10.64] ;  /* 0x0000000c0a117981 */ /* 0x001f24000c1e1900 */
[----:B----4-:R-:W-:-:S05]  /*3c10*/  FMUL R17, R16, R17 ;  /* 0x0000001110117220 */ /* 0x010fca0000400000 */
[----:B------:R0:W-:Y:S04]  /*3c20*/  STG.E desc[UR12][R12.64+0x10], R17 ;  /* 0x000010110c007986 */ /* 0x0001e8000c10190c */
[----:B------:R-:W4:Y:S04]  /*3c30*/  LDG.E R16, desc[UR12][R8.64] ;  /* 0x0000000c08107981 */ /* 0x000f28000c1e1900 */
[----:B-1----:R-:W4:Y:S02]  /*3c40*/  LDG.E R19, desc[UR12][R10.64] ;  /* 0x0000000c0a137981 */ /* 0x002f24000c1e1900 */
[----:B----4-:R-:W-:-:S05]  /*3c50*/  FMUL R19, R16, R19 ;  /* 0x0000001310137220 */ /* 0x010fca0000400000 */
[----:B------:R1:W-:Y:S04]  /*3c60*/  STG.E desc[UR12][R12.64+0x14], R19 ;  /* 0x000014130c007986 */ /* 0x0003e8000c10190c */
[----:B------:R-:W4:Y:S04]  /*3c70*/  LDG.E R16, desc[UR12][R8.64] ;  /* 0x0000000c08107981 */ /* 0x000f28000c1e1900 */
[----:B--2---:R-:W4:Y:S02]  /*3c80*/  LDG.E R21, desc[UR12][R10.64] ;  /* 0x0000000c0a157981 */ /* 0x004f24000c1e1900 */
[----:B----4-:R-:W-:-:S05]  /*3c90*/  FMUL R21, R16, R21 ;  /* 0x0000001510157220 */ /* 0x010fca0000400000 */
[----:B------:R2:W-:Y:S04]  /*3ca0*/  STG.E desc[UR12][R12.64+0x18], R21 ;  /* 0x000018150c007986 */ /* 0x0005e8000c10190c */
[----:B------:R-:W4:Y:S04]  /*3cb0*/  LDG.E R16, desc[UR12][R8.64] ;  /* 0x0000000c08107981 */ /* 0x000f28000c1e1900 */
[----:B---3--:R-:W4:Y:S02]  /*3cc0*/  LDG.E R23, desc[UR12][R10.64] ;  /* 0x0000000c0a177981 */ /* 0x008f24000c1e1900 */
[----:B----4-:R-:W-:-:S05]  /*3cd0*/  FMUL R23, R16, R23 ;  /* 0x0000001710177220 */ /* 0x010fca0000400000 */
        /* <DEDUP_REMOVED lines=29> */
[----:B------:R-:W2:Y:S04]  /*3eb0*/  LDG.E R16, desc[UR12][R8.64] ;  /* 0x0000000c08107981 */ /* 0x000ea8000c1e1900 */
[----:B---3--:R-:W2:Y:S01]  /*3ec0*/  LDG.E R23, desc[UR12][R10.64] ;  /* 0x0000000c0a177981 */ /* 0x008ea2000c1e1900 */
[----:B------:R-:W-:Y:S01]  /*3ed0*/  UIADD3 UR4, UPT, UPT, UR4, 0x10, URZ ;  /* 0x0000001004047890 */ /* 0x000fe2000fffe0ff */
[----:B------:R-:W-:-:S03]  /*3ee0*/  IADD3 R15, PT, PT, R15, 0x10, RZ ;  /* 0x000000100f0f7810 */ /* 0x000fc60007ffe0ff */
[----:B------:R-:W-:Y:S01]  /*3ef0*/  UISETP.NE.AND UP1, UPT, UR4, URZ, UPT ;  /* 0x000000ff0400728c */ /* 0x000fe2000bf25270 */
[----:B--2---:R-:W-:-:S05]  /*3f00*/  FMUL R23, R16, R23 ;  /* 0x0000001710177220 */ /* 0x004fca0000400000 */
[----:B------:R0:W-:Y:S03]  /*3f10*/  STG.E desc[UR12][R12.64+0x3c], R23 ;  /* 0x00003c170c007986 */ /* 0x0001e6000c10190c */
[----:B------:R-:W-:Y:S05]  /*3f20*/  BRA.U UP1, `(.L_x_90) ;  /* 0xfffffff901ec7547 */ /* 0x000fea000b83ffff */
[----:B------:R-:W-:-:S05]  /*3f30*/  UMOV UR4, UR6 ;  /* 0x0000000600047c82 */ /* 0x000fca0008000000 */
.L_x_89:
[----:B------:R-:W-:-:S09]  /*3f40*/  UISETP.NE.AND UP1, UPT, UR9, URZ, UPT ;  /* 0x000000ff0900728c */ /* 0x000fd2000bf25270 */
[----:B------:R-:W-:Y:S05]  /*3f50*/  BRA.U !UP1, `(.L_x_91) ;  /* 0x0000000509487547 */ /* 0x000fea000b800000 */
[----:B------:R-:W-:Y:S02]  /*3f60*/  UIADD3 UR8, UPT, UPT, UR9, -0x1, URZ ;  /* 0xffffffff09087890 */ /* 0x000fe4000fffe0ff */
[----:B------:R-:W-:Y:S02]  /*3f70*/  UISETP.NE.AND UP2, UPT, UR10, URZ, UPT ;  /* 0x000000ff0a00728c */ /* 0x000fe4000bf45270 */
[----:B------:R-:W-:-:S09]  /*3f80*/  UISETP.GE.U32.AND UP1, UPT, UR8, 0x7, UPT ;  /* 0x000000070800788c */ /* 0x000fd2000bf26070 */
[----:B------:R-:W-:Y:S05]  /*3f90*/  BRA.U !UP1, `(.L_x_92) ;  /* 0x00000001098c7547 */ /* 0x000fea000b800000 */
[----:B0-----:R-:W2:Y:S04]  /*3fa0*/  LDG.E R12, desc[UR12][R8.64] ;  /* 0x0000000c080c7981 */ /* 0x001ea8000c1e1900 */
[----:B------:R-:W2:Y:S01]  /*3fb0*/  LDG.E R13, desc[UR12][R10.64] ;  /* 0x0000000c0a0d7981 */ /* 0x000ea2000c1e1900 */
[----:B------:R-:W-:Y:S01]  /*3fc0*/  IADD3 R17, PT, PT, R14, UR4, RZ ;  /* 0x000000040e117c10 */ /* 0x000fe2000fffe0ff */
[----:B--2---:R-:W-:-:S04]  /*3fd0*/  FMUL R15, R12, R13 ;  /* 0x0000000d0c0f7220 */ /* 0x004fc80000400000 */
[----:B------:R-:W-:-:S05]  /*3fe0*/  IMAD.WIDE R12, R17, 0x4, R2 ;  /* 0x00000004110c7825 */ /* 0x000fca00078e0202 */
        /* <DEDUP_REMOVED lines=13> */
[----:B0-----:R-:W4:Y:S04]  /*40c0*/  LDG.E R15, desc[UR12][R8.64] ;  /* 0x0000000c080f7981 */ /* 0x001f28000c1e1900 */
[----:B------:R-:W4:Y:S02]  /*40d0*/  LDG.E R16, desc[UR12][R10.64] ;  /* 0x0000000c0a107981 */ /* 0x000f24000c1e1900 */
[----:B----4-:R-:W-:-:S05]  /*40e0*/  FMUL R15, R15, R16 ;  /* 0x000000100f0f7220 */ /* 0x010fca0000400000 */
[----:B------:R4:W-:Y:S04]  /*40f0*/  STG.E desc[UR12][R12.64+0x10], R15 ;  /* 0x0000100f0c007986 */ /* 0x0009e8000c10190c */
[----:B------:R-:W5:Y:S04]  /*4100*/  LDG.E R16, desc[UR12][R8.64] ;  /* 0x0000000c08107981 */ /* 0x000f68000c1e1900 */
[----:B-1----:R-:W5:Y:S02]  /*4110*/  LDG.E R17, desc[UR12][R10.64] ;  /* 0x0000000c0a117981 */ /* 0x002f64000c1e1900 */
[----:B-----5:R-:W-:-:S05]  /*4120*/  FMUL R17, R16, R17 ;  /* 0x0000001110117220 */ /* 0x020fca0000400000 */
[----:B------:R4:W-:Y:S04]  /*4130*/  STG.E desc[UR12][R12.64+0x14], R17 ;  /* 0x000014110c007986 */ /* 0x0009e8000c10190c */
[----:B------:R-:W5:Y:S04]  /*4140*/  LDG.E R16, desc[UR12][R8.64] ;  /* 0x0000000c08107981 */ /* 0x000f68000c1e1900 */
[----:B--2---:R-:W5:Y:S02]  /*4150*/  LDG.E R19, desc[UR12][R10.64] ;  /* 0x0000000c0a137981 */ /* 0x004f64000c1e1900 */
[----:B-----5:R-:W-:-:S05]  /*4160*/  FMUL R19, R16, R19 ;  /* 0x0000001310137220 */ /* 0x020fca0000400000 */
[----:B------:R4:W-:Y:S04]  /*4170*/  STG.E desc[UR12][R12.64+0x18], R19 ;  /* 0x000018130c007986 */ /* 0x0009e8000c10190c */
[----:B------:R-:W2:Y:S04]  /*4180*/  LDG.E R16, desc[UR12][R8.64] ;  /* 0x0000000c08107981 */ /* 0x000ea8000c1e1900 */
[----:B---3--:R-:W2:Y:S01]  /*4190*/  LDG.E R21, desc[UR12][R10.64] ;  /* 0x0000000c0a157981 */ /* 0x008ea2000c1e1900 */
[----:B------:R-:W-:Y:S01]  /*41a0*/  UIADD3 UR4, UPT, UPT, UR4, 0x8, URZ ;  /* 0x0000000804047890 */ /* 0x000fe2000fffe0ff */
[----:B--2---:R-:W-:-:S05]  /*41b0*/  FMUL R21, R16, R21 ;  /* 0x0000001510157220 */ /* 0x004fca0000400000 */
[----:B------:R4:W-:Y:S06]  /*41c0*/  STG.E desc[UR12][R12.64+0x1c], R21 ;  /* 0x00001c150c007986 */ /* 0x0009ec000c10190c */
.L_x_92:
[----:B------:R-:W-:Y:S05]  /*41d0*/  BRA.U !UP2, `(.L_x_91) ;  /* 0x000000010aa87547 */ /* 0x000fea000b800000 */
[----:B------:R-:W-:Y:S02]  /*41e0*/  UIADD3 UR8, UPT, UPT, UR10, -0x1, URZ ;  /* 0xffffffff0a087890 */ /* 0x000fe4000fffe0ff */
[----:B------:R-:W-:Y:S02]  /*41f0*/  UISETP.NE.AND UP2, UPT, UR11, URZ, UPT ;  /* 0x000000ff0b00728c */ /* 0x000fe4000bf45270 */
[----:B------:R-:W-:-:S09]  /*4200*/  UISETP.GE.U32.AND UP1, UPT, UR8, 0x3, UPT ;  /* 0x000000030800788c */ /* 0x000fd2000bf26070 */
[----:B------:R-:W-:Y:S05]  /*4210*/  BRA.U !UP1, `(.L_x_93) ;  /* 0x00000001094c7547 */ /* 0x000fea000b800000 */
[----:B0---4-:R-:W2:Y:S04]  /*4220*/  LDG.E R12, desc[UR12][R8.64] ;  /* 0x0000000c080c7981 */ /* 0x011ea8000c1e1900 */
        /* <DEDUP_REMOVED lines=13> */
[----:B------:R-:W2:Y:S04]  /*4300*/  LDG.E R16, desc[UR12][R8.64] ;  /* 0x0000000c08107981 */ /* 0x000ea8000c1e1900 */
[----:B------:R-:W2:Y:S01]  /*4310*/  LDG.E R21, desc[UR12][R10.64] ;  /* 0x0000000c0a157981 */ /* 0x000ea2000c1e1900 */
[----:B------:R-:W-:Y:S01]  /*4320*/  UIADD3 UR4, UPT, UPT, UR4, 0x4, URZ ;  /* 0x0000000404047890 */ /* 0x000fe2000fffe0ff */
[----:B--2---:R-:W-:-:S05]  /*4330*/  FMUL R21, R16, R21 ;  /* 0x0000001510157220 */ /* 0x004fca0000400000 */
[----:B------:R1:W-:Y:S06]  /*4340*/  STG.E desc[UR12][R12.64+0xc], R21 ;  /* 0x00000c150c007986 */ /* 0x0003ec000c10190c */
.L_x_93:
[----:B------:R-:W-:Y:S05]  /*4350*/  BRA.U !UP2, `(.L_x_91) ;  /* 0x000000010a487547 */ /* 0x000fea000b800000 */
[----:B01--4-:R-:W2:Y:S04]  /*4360*/  LDG.E R12, desc[UR12][R8.64] ;  /* 0x0000000c080c7981 */ /* 0x013ea8000c1e1900 */
[----:B------:R-:W2:Y:S01]  /*4370*/  LDG.E R13, desc[UR12][R10.64] ;  /* 0x0000000c0a0d7981 */ /* 0x000ea2000c1e1900 */
[----:B------:R-:W-:Y:S01]  /*4380*/  IADD3 R15, PT, PT, R14, UR4, RZ ;  /* 0x000000040e0f7c10 */ /* 0x000fe2000fffe0ff */
[----:B------:R-:W-:-:S04]  /*4390*/  UISETP.NE.AND UP1, UPT, UR11, 0x1, UPT ;  /* 0x000000010b00788c */ /* 0x000fc8000bf25270 */
[----:B------:R-:W-:-:S04]  /*43a0*/  IMAD.WIDE R2, R15, 0x4, R2 ;  /* 0x000000040f027825 */ /* 0x000fc800078e0202 */
[----:B--2---:R-:W-:-:S05]  /*43b0*/  FMUL R13, R12, R13 ;  /* 0x0000000d0c0d7220 */ /* 0x004fca0000400000 */
[----:B------:R2:W-:Y:S01]  /*43c0*/  STG.E desc[UR12][R2.64], R13 ;  /* 0x0000000d02007986 */ /* 0x0005e2000c10190c */
[----:B------:R-:W-:Y:S05]  /*43d0*/  BRA.U !UP1, `(.L_x_91) ;  /* 0x0000000109287547 */ /* 0x000fea000b800000 */
[----:B------:R-:W3:Y:S04]  /*43e0*/  LDG.E R12, desc[UR12][R8.64] ;  /* 0x0000000c080c7981 */ /* 0x000ee8000c1e1900 */
[----:B--2---:R-:W3:Y:S01]  /*43f0*/  LDG.E R13, desc[UR12][R10.64] ;  /* 0x0000000c0a0d7981 */ /* 0x004ee2000c1e1900 */
[----:B------:R-:W-:Y:S01]  /*4400*/  UISETP.NE.AND UP1, UPT, UR11, 0x2, UPT ;  /* 0x000000020b00788c */ /* 0x000fe2000bf25270 */
[----:B---3--:R-:W-:-:S05]  /*4410*/  FMUL R13, R12, R13 ;  /* 0x0000000d0c0d7220 */ /* 0x008fca0000400000 */
[----:B------:R3:W-:Y:S03]  /*4420*/  STG.E desc[UR12][R2.64+0x4], R13 ;  /* 0x0000040d02007986 */ /* 0x0007e6000c10190c */
[----:B------:R-:W-:Y:S05]  /*4430*/  BRA.U !UP1, `(.L_x_91) ;  /* 0x0000000109107547 */ /* 0x000fea000b800000 */
[----:B------:R-:W3:Y:S04]  /*4440*/  LDG.E R8, desc[UR12][R8.64] ;  /* 0x0000000c08087981 */ /* 0x000ee8000c1e1900 */
[----:B------:R-:W3:Y:S02]  /*4450*/  LDG.E R11, desc[UR12][R10.64] ;  /* 0x0000000c0a0b7981 */ /* 0x000ee4000c1e1900 */
[----:B---3--:R-:W-:-:S05]  /*4460*/  FMUL R13, R8, R11 ;  /* 0x0000000b080d7220 */ /* 0x008fca0000400000 */
[----:B------:R0:W-:Y:S02]  /*4470*/  STG.E desc[UR12][R2.64+0x8], R13 ;  /* 0x0000080d02007986 */ /* 0x0001e4000c10190c */
.L_x_91:
[----:B0-23--:R-:W0:Y:S01]  /*4480*/  LDC R3, c[0x0][0x388] ;  /* 0x0000e200ff037b82 */ /* 0x00de220000000800 */
[----:B------:R-:W-:-:S06]  /*4490*/  UIADD3 UR7, UPT, UPT, UR7, 0x1, URZ ;  /* 0x0000000107077890 */ /* 0x000fcc000fffe0ff */
[----:B0-----:R-:W-:-:S13]  /*44a0*/  ISETP.NE.AND P0, PT, R3, UR7, PT ;  /* 0x0000000703007c0c */ /* 0x001fda000bf05270 */
[----:B------:R-:W-:Y:S05]  /*44b0*/  @P0 BRA `(.L_x_94) ;  /* 0xfffffff400580947 */ /* 0x000fea000383ffff */
.L_x_87:
[----:B------:R-:W5:Y:S02]  /*44c0*/  LDCU UR10, c[0x0][0x384] ;  /* 0x00007080ff0a77ac */ /* 0x000f640008000800 */
[----:B-----5:R-:W-:-:S09]  /*44d0*/  UISETP.GE.AND UP0, UPT, UR10, 0x1, UPT ;  /* 0x000000010a00788c */ /* 0x020fd2000bf06270 */
[----:B------:R-:W-:Y:S05]  /*44e0*/  BRA.U !UP0, `(.L_x_88) ;  /* 0x00000009089c7547 */ /* 0x000fea000b800000 */
[----:B------:R-:W-:Y:S01]  /*44f0*/  UIADD3 UR4, UPT, UPT, UR10, -0x1, URZ ;  /* 0xffffffff0a047890 */ /* 0x000fe2000fffe0ff */
[----:B------:R-:W-:Y:S01]  /*4500*/  HFMA2 R0, -RZ, RZ, 0, 0 ;  /* 0x00000000ff007431 */ /* 0x000fe200000001ff */
[----:B------:R-:W-:Y:S02]  /*4510*/  ULOP3.LUT UR14, UR10, 0xf, URZ, 0xc0, !UPT ;  /* 0x0000000f0a0e7892 */ /* 0x000fe4000f8ec0ff */
[----:B------:R-:W-:Y:S02]  /*4520*/  UISETP.GE.U32.AND UP1, UPT, UR4, 0xf, UPT ;  /* 0x0000000f0400788c */ /* 0x000fe4000bf26070 */
[----:B------:R-:W-:-:S07]  /*4530*/  UISETP.NE.AND UP0, UPT, UR14, URZ, UPT ;  /* 0x000000ff0e00728c */ /* 0x000fce000bf05270 */
[----:B------:R-:W-:Y:S05]  /*4540*/  BRA.U !UP1, `(.L_x_95) ;  /* 0x0000000509347547 */ /* 0x000fea000b800000 */
[----:B------:R-:W5:Y:S01]  /*4550*/  LDCU.64 UR8, c[0x0][0x3b0] ;  /* 0x00007600ff0877ac */ /* 0x000f620008000a00 */
[----:B------:R-:W-:Y:S01]  /*4560*/  MOV R2, R5 ;  /* 0x0000000500027202 */ /* 0x000fe20000000f00 */
[----:B------:R-:W0:Y:S01]  /*4570*/  LDCU.64 UR6, c[0x0][0x3c0] ;  /* 0x00007800ff0677ac */ /* 0x000e220008000a00 */
[----:B------:R-:W1:Y:S01]  /*4580*/  LDCU.64 UR4, c[0x0][0x3e8] ;  /* 0x00007d00ff0477ac */ /* 0x000e620008000a00 */
[----:B------:R-:W-:-:S04]  /*4590*/  ULOP3.LUT UR15, UR10, 0x7ffffff0, URZ, 0xc0, !UPT ;  /* 0x7ffffff00a0f7892 */ /* 0x000fc8000f8ec0ff */
[----:B------:R-:W-:Y:S02]  /*45a0*/  UIADD3 UR11, UPT, UPT, -UR15, URZ, URZ ;  /* 0x000000ff0f0b7290 */ /* 0x000fe4000fffe1ff */
[----:B-----5:R-:W-:Y:S01]  /*45b0*/  UIADD3 UR8, UP1, UPT, UR8, 0x20, URZ ;  /* 0x0000002008087890 */ /* 0x020fe2000ff3e0ff */
[----:B------:R-:W-:-:S03]  /*45c0*/  MOV R0, UR15 ;  /* 0x0000000f00007c02 */ /* 0x000fc60008000f00 */
[----:B------:R-:W-:Y:S02]  /*45d0*/  UIADD3.X UR9, UPT, UPT, URZ, UR9, URZ, UP1, !UPT ;  /* 0x00000009ff097290 */ /* 0x000fe40008ffe4ff */
[----:B0-----:R-:W-:Y:S01]  /*45e0*/  UIADD3 UR6, UP2, UPT, UR6, 0x20, URZ ;  /* 0x0000002006067890 */ /* 0x001fe2000ff5e0ff */
[----:B------:R-:W-:Y:S01]  /*45f0*/  MOV R14, UR8 ;  /* 0x00000008000e7c02 */ /* 0x000fe20008000f00 */
[----:B-1----:R-:W-:Y:S02]  /*4600*/  UIADD3 UR4, UP3, UPT, UR4, 0x20, URZ ;  /* 0x0000002004047890 */ /* 0x002fe4000ff7e0ff */
[----:B----4-:R-:W-:Y:S01]  /*4610*/  MOV R15, UR9 ;  /* 0x00000009000f7c02 */ /* 0x010fe20008000f00 */
[----:B------:R-:W-:Y:S02]  /*4620*/  UIADD3.X UR7, UPT, UPT, URZ, UR7, URZ, UP2, !UPT ;  /* 0x00000007ff077290 */ /* 0x000fe400097fe4ff */
[----:B------:R-:W-:-:S12]  /*4630*/  UIADD3.X UR5, UPT, UPT, URZ, UR5, URZ, UP3, !UPT ;  /* 0x00000005ff057290 */ /* 0x000fd80009ffe4ff */
.L_x_96:
[----:B------:R-:W-:Y:S02]  /*4640*/  MOV R8, R14 ;  /* 0x0000000e00087202 */ /* 0x000fe40000000f00 */
[----:B------:R-:W-:-:S05]  /*4650*/  MOV R9, R15 ;  /* 0x0000000f00097202 */ /* 0x000fca0000000f00 */
[----:B--2---:R-:W4:Y:S01]  /*4660*/  LDG.E R7, desc[UR12][R8.64+-0x20] ;  /* 0xffffe00c08077981 */ /* 0x004f22000c1e1900 */
[----:B--23--:R-:W-:Y:S02]  /*4670*/  MOV R10, UR6 ;  /* 0x00000006000a7c02 */ /* 0x00cfe40008000f00 */
[----:B------:R-:W-:Y:S02]  /*4680*/  MOV R11, UR7 ;  /* 0x00000007000b7c02 */ /* 0x000fe40008000f00 */
[----:B------:R-:W-:Y:S02]  /*4690*/  MOV R12, UR4 ;  /* 0x00000004000c7c02 */ /* 0x000fe40008000f00 */
[----:B------:R-:W-:Y:S01]  /*46a0*/  MOV R13, UR5 ;  /* 0x00000005000d7c02 */ /* 0x000fe20008000f00 */
[----:B------:R-:W-:-:S04]  /*46b0*/  IMAD.WIDE R10, R2, 0x4, R10 ;  /* 0x00000004020a7825 */ /* 0x000fc800078e020a */
[----:B------:R-:W-:Y:S01]  /*46c0*/  IMAD.WIDE R12, R2, 0x4, R12 ;  /* 0x00000004020c7825 */ /* 0x000fe200078e020c */
[----:B----4-:R-:W-:Y:S04]  /*46d0*/  STG.E desc[UR12][R10.64+-0x20], R7 ;  /* 0xffffe0070a007986 */ /* 0x010fe8000c10190c */
[----:B------:R0:W-:Y:S04]  /*46e0*/  STG.E desc[UR12][R12.64+-0x20], R7 ;  /* 0xffffe0070c007986 */ /* 0x0001e8000c10190c */
[----:B------:R-:W2:Y:S04]  /*46f0*/  LDG.E R15, desc[UR12][R8.64+-0x1c] ;  /* 0xffffe40c080f7981 */ /* 0x000ea8000c1e1900 */
[----:B--2---:R-:W-:Y:S04]  /*4700*/  STG.E desc[UR12][R10.64+-0x1c], R15 ;  /* 0xffffe40f0a007986 */ /* 0x004fe8000c10190c */
[----:B------:R1:W-:Y:S04]  /*4710*/  STG.E desc[UR12][R12.64+-0x1c], R15 ;  /* 0xffffe40f0c007986 */ /* 0x0003e8000c10190c */
[----:B------:R-:W2:Y:S04]  /*4720*/  LDG.E R17, desc[UR12][R8.64+-0x18] ;  /* 0xffffe80c08117981 */ /* 0x000ea8000c1e1900 */
[----:B--2---:R-:W-:Y:S04]  /*4730*/  STG.E desc[UR12][R10.64+-0x18], R17 ;  /* 0xffffe8110a007986 */ /* 0x004fe8000c10190c */
[----:B------:R2:W-:Y:S04]  /*4740*/  STG.E desc[UR12][R12.64+-0x18], R17 ;  /* 0xffffe8110c007986 */ /* 0x0005e8000c10190c */
[----:B------:R-:W3:Y:S04]  /*4750*/  LDG.E R19, desc[UR12][R8.64+-0x14] ;  /* 0xffffec0c08137981 */ /* 0x000ee8000c1e1900 */
[----:B---3--:R-:W-:Y:S04]  /*4760*/  STG.E desc[UR12][R10.64+-0x14], R19 ;  /* 0xffffec130a007986 */ /* 0x008fe8000c10190c */
[----:B------:R3:W-:Y:S04]  /*4770*/  STG.E desc[UR12][R12.64+-0x14], R19 ;  /* 0xffffec130c007986 */ /* 0x0007e8000c10190c */
[----:B------:R-:W4:Y:S04]  /*4780*/  LDG.E R21, desc[UR12][R8.64+-0x10] ;  /* 0xfffff00c08157981 */ /* 0x000f28000c1e1900 */
[----:B----4-:R-:W-:Y:S04]  /*4790*/  STG.E desc[UR12][R10.64+-0x10], R21 ;  /* 0xfffff0150a007986 */ /* 0x010fe8000c10190c */
[----:B------:R4:W-:Y:S04]  /*47a0*/  STG.E desc[UR12][R12.64+-0x10], R21 ;  /* 0xfffff0150c007986 */ /* 0x0009e8000c10190c */
[----:B0-----:R-:W5:Y:S04]  /*47b0*/  LDG.E R7, desc[UR12][R8.64+-0xc] ;  /* 0xfffff40c08077981 */ /* 0x001f68000c1e1900 */
[----:B-----5:R-:W-:Y:S04]  /*47c0*/  STG.E desc[UR12][R10.64+-0xc], R7 ;  /* 0xfffff4070a007986 */ /* 0x020fe8000c10190c */
[----:B------:R0:W-:Y:S04]  /*47d0*/  STG.E desc[UR12][R12.64+-0xc], R7 ;  /* 0xfffff4070c007986 */ /* 0x0001e8000c10190c */
[----:B-1----:R-:W5:Y:S04]  /*47e0*/  LDG.E R15, desc[UR12][R8.64+-0x8] ;  /* 0xfffff80c080f7981 */ /* 0x002f68000c1e1900 */
[----:B-----5:R-:W-:Y:S04]  /*47f0*/  STG.E desc[UR12][R10.64+-0x8], R15 ;  /* 0xfffff80f0a007986 */ /* 0x020fe8000c10190c */
[----:B------:R1:W-:Y:S04]  /*4800*/  STG.E desc[UR12][R12.64+-0x8], R15 ;  /* 0xfffff80f0c007986 */ /* 0x0003e8000c10190c */
[----:B--2---:R-:W2:Y:S04]  /*4810*/  LDG.E R17, desc[UR12][R8.64+-0x4] ;  /* 0xfffffc0c08117981 */ /* 0x004ea8000c1e1900 */
[----:B--2---:R-:W-:Y:S04]  /*4820*/  STG.E desc[UR12][R10.64+-0x4], R17 ;  /* 0xfffffc110a007986 */ /* 0x004fe8000c10190c */
[----:B------:R2:W-:Y:S04]  /*4830*/  STG.E desc[UR12][R12.64+-0x4], R17 ;  /* 0xfffffc110c007986 */ /* 0x0005e8000c10190c */
[----:B---3--:R-:W3:Y:S04]  /*4840*/  LDG.E R19, desc[UR12][R8.64] ;  /* 0x0000000c08137981 */ /* 0x008ee8000c1e1900 */
[----:B---3--:R-:W-:Y:S04]  /*4850*/  STG.E desc[UR12][R10.64], R19 ;  /* 0x000000130a007986 */ /* 0x008fe8000c10190c */
[----:B------:R3:W-:Y:S04]  /*4860*/  STG.E desc[UR12][R12.64], R19 ;  /* 0x000000130c007986 */ /* 0x0007e8000c10190c */
[----:B----4-:R-:W4:Y:S04]  /*4870*/  LDG.E R21, desc[UR12][R8.64+0x4] ;  /* 0x0000040c08157981 */ /* 0x010f28000c1e1900 */
        /* <DEDUP_REMOVED lines=9> */
[----:B--2---:R2:W-:Y:S04]  /*4910*/  STG.E desc[UR12][R10.64+0x10], R17 ;  /* 0x000010110a007986 */ /* 0x0045e8000c10190c */
[----:B------:R2:W-:Y:S04]  /*4920*/  STG.E desc[UR12][R12.64+0x10], R17 ;  /* 0x000010110c007986 */ /* 0x0005e8000c10190c */
[----:B---3--:R-:W3:Y:S04]  /*4930*/  LDG.E R19, desc[UR12][R8.64+0x14] ;  /* 0x0000140c08137981 */ /* 0x008ee8000c1e1900 */
[----:B---3--:R2:W-:Y:S04]  /*4940*/  STG.E desc[UR12][R10.64+0x14], R19 ;  /* 0x000014130a007986 */ /* 0x0085e8000c10190c */
[----:B------:R2:W-:Y:S04]  /*4950*/  STG.E desc[UR12][R12.64+0x14], R19 ;  /* 0x000014130c007986 */ /* 0x0005e8000c10190c */
[----:B----4-:R-:W3:Y:S04]  /*4960*/  LDG.E R21, desc[UR12][R8.64+0x18] ;  /* 0x0000180c08157981 */ /* 0x010ee8000c1e1900 */
[----:B---3--:R2:W-:Y:S04]  /*4970*/  STG.E desc[UR12][R10.64+0x18], R21 ;  /* 0x000018150a007986 */ /* 0x0085e8000c10190c */
[----:B------:R2:W-:Y:S04]  /*4980*/  STG.E desc[UR12][R12.64+0x18], R21 ;  /* 0x000018150c007986 */ /* 0x0005e8000c10190c */
[----:B0-----:R-:W3:Y:S01]  /*4990*/  LDG.E R7, desc[UR12][R8.64+0x1c] ;  /* 0x00001c0c08077981 */ /* 0x001ee2000c1e1900 */
[----:B------:R-:W-:Y:S01]  /*49a0*/  UIADD3 UR11, UPT, UPT, UR11, 0x10, URZ ;  /* 0x000000100b0b7890 */ /* 0x000fe2000fffe0ff */
[----:B------:R-:W-:-:S02]  /*49b0*/  IADD3 R14, P0, PT, R8, 0x40, RZ ;  /* 0x00000040080e7810 */ /* 0x000fc40007f1e0ff */
[----:B------:R-:W-:Y:S01]  /*49c0*/  IADD3 R2, PT, PT, R2, 0x10, RZ ;  /* 0x0000001002027810 */ /* 0x000fe20007ffe0ff */
[----:B------:R-:W-:Y:S01]  /*49d0*/  UISETP.NE.AND UP1, UPT, UR11, URZ, UPT ;  /* 0x000000ff0b00728c */ /* 0x000fe2000bf25270 */
[----:B-1----:R-:W-:Y:S01]  /*49e0*/  IADD3.X R15, PT, PT, RZ, R9, RZ, P0, !PT ;  /* 0x00000009ff0f7210 */ /* 0x002fe200007fe4ff */
[----:B---3--:R2:W-:Y:S04]  /*49f0*/  STG.E desc[UR12][R10.64+0x1c], R7 ;  /* 0x00001c070a007986 */ /* 0x0085e8000c10190c */
[----:B------:R2:W-:Y:S03]  /*4a00*/  STG.E desc[UR12][R12.64+0x1c], R7 ;  /* 0x00001c070c007986 */ /* 0x0005e6000c10190c */
[----:B------:R-:W-:Y:S05]  /*4a10*/  BRA.U UP1, `(.L_x_96) ;  /* 0xfffffffd01087547 */ /* 0x000fea000b83ffff */
.L_x_95:
[----:B------:R-:W-:Y:S05]  /*4a20*/  BRA.U !UP0, `(.L_x_88) ;  /* 0x00000005084c7547 */ /* 0x000fea000b800000 */
[----:B------:R-:W-:Y:S02]  /*4a30*/  UISETP.GE.U32.AND UP0, UPT, UR14, 0x8, UPT ;  /* 0x000000080e00788c */ /* 0x000fe4000bf06070 */
[----:B------:R-:W-:-:S04]  /*4a40*/  ULOP3.LUT UR5, UR10, 0x7, URZ, 0xc0, !UPT ;  /* 0x000000070a057892 */ /* 0x000fc8000f8ec0ff */
[----:B------:R-:W-:-:S03]  /*4a50*/  UISETP.NE.AND UP1, UPT, UR5, URZ, UPT ;  /* 0x000000ff0500728c */ /* 0x000fc6000bf25270 */
[----:B------:R-:W-:Y:S08]  /*4a60*/  BRA.U !UP0, `(.L_x_97) ;  /* 0x0000000108807547 */ /* 0x000ff0000b800000 */
[----:B0-----:R-:W0:Y:S08]  /*4a70*/  LDC.64 R8, c[0x0][0x3b0] ;  /* 0x0000ec00ff087b82 */ /* 0x001e300000000a00 */
[----:B-1234-:R-:W1:Y:S08]  /*4a80*/  LDC.64 R10, c[0x0][0x3c0] ;  /* 0x0000f000ff0a7b82 */ /* 0x01ee700000000a00 */
[----:B------:R-:W2:Y:S01]  /*4a90*/  LDC.64 R12, c[0x0][0x3e8] ;  /* 0x0000fa00ff0c7b82 */ /* 0x000ea20000000a00 */
[----:B0-----:R-:W-:-:S05]  /*4aa0*/  IMAD.WIDE.U32 R8, R0, 0x4, R8 ;  /* 0x0000000400087825 */ /* 0x001fca00078e0008 */
[----:B------:R-:W3:Y:S01]  /*4ab0*/  LDG.E R7, desc[UR12][R8.64] ;  /* 0x0000000c08077981 */ /* 0x000ee2000c1e1900 */
[----:B------:R-:W-:-:S05]  /*4ac0*/  IADD3 R15, PT, PT, R5, R0, RZ ;  /* 0x00000000050f7210 */ /* 0x000fca0007ffe0ff */
[----:B-1----:R-:W-:-:S04]  /*4ad0*/  IMAD.WIDE R10, R15, 0x4, R10 ;  /* 0x000000040f0a7825 */ /* 0x002fc800078e020a */
[----:B--2---:R-:W-:Y:S01]  /*4ae0*/  IMAD.WIDE R12, R15, 0x4, R12 ;  /* 0x000000040f0c7825 */ /* 0x004fe200078e020c */
[----:B---3--:R-:W-:Y:S04]  /*4af0*/  STG.E desc[UR12][R10.64], R7 ;  /* 0x000000070a007986 */ /* 0x008fe8000c10190c */
        /* <DEDUP_REMOVED lines=8> */
[----:B---3--:R3:W-:Y:S04]  /*4b80*/  STG.E desc[UR12][R10.64+0xc], R19 ;  /* 0x00000c130a007986 */ /* 0x0087e8000c10190c */
[----:B------:R3:W-:Y:S04]  /*4b90*/  STG.E desc[UR12][R12.64+0xc], R19 ;  /* 0x00000c130c007986 */ /* 0x0007e8000c10190c */
[----:B------:R-:W4:Y:S04]  /*4ba0*/  LDG.E R21, desc[UR12][R8.64+0x10] ;  /* 0x0000100c08157981 */ /* 0x000f28000c1e1900 */
[----:B----4-:R3:W-:Y:S04]  /*4bb0*/  STG.E desc[UR12][R10.64+0x10], R21 ;  /* 0x000010150a007986 */ /* 0x0107e8000c10190c */
[----:B------:R3:W-:Y:S04]  /*4bc0*/  STG.E desc[UR12][R12.64+0x10], R21 ;  /* 0x000010150c007986 */ /* 0x0007e8000c10190c */
[----:B0-----:R-:W4:Y:S04]  /*4bd0*/  LDG.E R7, desc[UR12][R8.64+0x14] ;  /* 0x0000140c08077981 */ /* 0x001f28000c1e1900 */
[----:B----4-:R3:W-:Y:S04]  /*4be0*/  STG.E desc[UR12][R10.64+0x14], R7 ;  /* 0x000014070a007986 */ /* 0x0107e8000c10190c */
[----:B------:R3:W-:Y:S04]  /*4bf0*/  STG.E desc[UR12][R12.64+0x14], R7 ;  /* 0x000014070c007986 */ /* 0x0007e8000c10190c */
[----:B-1----:R-:W4:Y:S04]  /*4c00*/  LDG.E R15, desc[UR12][R8.64+0x18] ;  /* 0x0000180c080f7981 */ /* 0x002f28000c1e1900 */
[----:B----4-:R3:W-:Y:S04]  /*4c10*/  STG.E desc[UR12][R10.64+0x18], R15 ;  /* 0x0000180f0a007986 */ /* 0x0107e8000c10190c */
[----:B------:R3:W-:Y:S04]  /*4c20*/  STG.E desc[UR12][R12.64+0x18], R15 ;  /* 0x0000180f0c007986 */ /* 0x0007e8000c10190c */
[----:B--2---:R-:W2:Y:S01]  /*4c30*/  LDG.E R17, desc[UR12][R8.64+0x1c] ;  /* 0x00001c0c08117981 */ /* 0x004ea2000c1e1900 */
[----:B------:R-:W-:-:S03]  /*4c40*/  IADD3 R0, PT, PT, R0, 0x8, RZ ;  /* 0x0000000800007810 */ /* 0x000fc60007ffe0ff */
[----:B--2---:R3:W-:Y:S04]  /*4c50*/  STG.E desc[UR12][R10.64+0x1c], R17 ;  /* 0x00001c110a007986 */ /* 0x0047e8000c10190c */
[----:B------:R3:W-:Y:S02]  /*4c60*/  STG.E desc[UR12][R12.64+0x1c], R17 ;  /* 0x00001c110c007986 */ /* 0x0007e4000c10190c */
.L_x_97:
        /* <DEDUP_REMOVED lines=13> */
[----:B---3--:R0:W-:Y:S04]  /*4d40*/  STG.E desc[UR12][R10.64], R7 ;  /* 0x000000070a007986 */ /* 0x0081e8000c10190c */
[----:B------:R0:W-:Y:S04]  /*4d50*/  STG.E desc[UR12][R12.64], R7 ;  /* 0x000000070c007986 */ /* 0x0001e8000c10190c */
[----:B------:R-:W2:Y:S04]  /*4d60*/  LDG.E R15, desc[UR12][R8.64+0x4] ;  /* 0x0000040c080f7981 */ /* 0x000ea8000c1e1900 */
[----:B--2---:R0:W-:Y:S04]  /*4d70*/  STG.E desc[UR12][R10.64+0x4], R15 ;  /* 0x0000040f0a007986 */ /* 0x0041e8000c10190c */
[----:B------:R0:W-:Y:S04]  /*4d80*/  STG.E desc[UR12][R12.64+0x4], R15 ;  /* 0x0000040f0c007986 */ /* 0x0001e8000c10190c */
[----:B------:R-:W2:Y:S04]  /*4d90*/  LDG.E R17, desc[UR12][R8.64+0x8] ;  /* 0x0000080c08117981 */ /* 0x000ea8000c1e1900 */
[----:B--2---:R0:W-:Y:S04]  /*4da0*/  STG.E desc[UR12][R10.64+0x8], R17 ;  /* 0x000008110a007986 */ /* 0x0041e8000c10190c */
[----:B------:R0:W-:Y:S04]  /*4db0*/  STG.E desc[UR12][R12.64+0x8], R17 ;  /* 0x000008110c007986 */ /* 0x0001e8000c10190c */
[----:B------:R-:W2:Y:S01]  /*4dc0*/  LDG.E R19, desc[UR12][R8.64+0xc] ;  /* 0x00000c0c08137981 */ /* 0x000ea2000c1e1900 */
[----:B------:R-:W-:-:S03]  /*4dd0*/  IADD3 R0, PT, PT, R0, 0x4, RZ ;  /* 0x0000000400007810 */ /* 0x000fc60007ffe0ff */
[----:B--2---:R0:W-:Y:S04]  /*4de0*/  STG.E desc[UR12][R10.64+0xc], R19 ;  /* 0x00000c130a007986 */ /* 0x0041e8000c10190c */
[----:B------:R0:W-:Y:S02]  /*4df0*/  STG.E desc[UR12][R12.64+0xc], R19 ;  /* 0x00000c130c007986 */ /* 0x0001e4000c10190c */
.L_x_98:
[----:B------:R-:W-:Y:S05]  /*4e00*/  BRA.U !UP1, `(.L_x_88) ;  /* 0x0000000109547547 */ /* 0x000fea000b800000 */
[----:B01234-:R-:W0:Y:S01]  /*4e10*/  LDC.64 R12, c[0x0][0x3b0] ;  /* 0x0000ec00ff0c7b82 */ /* 0x01fe220000000a00 */
[----:B------:R-:W-:Y:S01]  /*4e20*/  IADD3 R7, PT, PT, R5, R0, RZ ;  /* 0x0000000005077210 */ /* 0x000fe20007ffe0ff */
[----:B------:R-:W-:-:S06]  /*4e30*/  UIADD3 UR4, UPT, UPT, -UR4, URZ, URZ ;  /* 0x000000ff04047290 */ /* 0x000fcc000fffe1ff */
[----:B------:R-:W1:Y:S08]  /*4e40*/  LDC.64 R10, c[0x0][0x3e8] ;  /* 0x0000fa00ff0a7b82 */ /* 0x000e700000000a00 */
[----:B------:R-:W2:Y:S01]  /*4e50*/  LDC.64 R8, c[0x0][0x3c0] ;  /* 0x0000f000ff087b82 */ /* 0x000ea20000000a00 */
[----:B0-----:R-:W-:-:S03]  /*4e60*/  IMAD.WIDE.U32 R12, R0, 0x4, R12 ;  /* 0x00000004000c7825 */ /* 0x001fc600078e000c */
[----:B------:R-:W-:Y:S02]  /*4e70*/  MOV R2, R12 ;  /* 0x0000000c00027202 */ /* 0x000fe40000000f00 */
[----:B------:R-:W-:-:S07]  /*4e80*/  MOV R19, R13 ;  /* 0x0000000d00137202 */ /* 0x000fce0000000f00 */
.L_x_99:
[----:B0-----:R-:W-:Y:S02]  /*4e90*/  MOV R17, R19 ;  /* 0x0000001300117202 */ /* 0x001fe40000000f00 */
[----:B------:R-:W-:-:S05]  /*4ea0*/  MOV R16, R2 ;  /* 0x0000000200107202 */ /* 0x000fca0000000f00 */
[----:B------:R-:W3:Y:S01]  /*4eb0*/  LDG.E R17, desc[UR12][R16.64] ;  /* 0x0000000c10117981 */ /* 0x000ee2000c1e1900 */
[C---:B--2---:R-:W-:Y:S01]  /*4ec0*/  IMAD.WIDE R14, R7.reuse, 0x4, R8 ;  /* 0x00000004070e7825 */ /* 0x044fe200078e0208 */
[----:B------:R-:W-:Y:S01]  /*4ed0*/  UIADD3 UR4, UPT, UPT, UR4, 0x1, URZ ;  /* 0x0000000104047890 */ /* 0x000fe2000fffe0ff */
[----:B------:R-:W-:Y:S02]  /*4ee0*/  IADD3 R2, P0, PT, R2, 0x4, RZ ;  /* 0x0000000402027810 */ /* 0x000fe40007f1e0ff */
[C---:B-1----:R-:W-:Y:S01]  /*4ef0*/  IMAD.WIDE R12, R7.reuse, 0x4, R10 ;  /* 0x00000004070c7825 */ /* 0x042fe200078e020a */
[----:B------:R-:W-:Y:S01]  /*4f00*/  UISETP.NE.AND UP0, UPT, UR4, URZ, UPT ;  /* 0x000000ff0400728c */ /* 0x000fe2000bf05270 */
[----:B------:R-:W-:Y:S02]  /*4f10*/  IADD3 R7, PT, PT, R7, 0x1, RZ ;  /* 0x0000000107077810 */ /* 0x000fe40007ffe0ff */
[----:B------:R-:W-:Y:S01]  /*4f20*/  IADD3.X R19, PT, PT, RZ, R19, RZ, P0, !PT ;  /* 0x00000013ff137210 */ /* 0x000fe200007fe4ff */
[----:B---3--:R0:W-:Y:S04]  /*4f30*/  STG.E desc[UR12][R14.64], R17 ;  /* 0x000000110e007986 */ /* 0x0081e8000c10190c */
[----:B------:R0:W-:Y:S01]  /*4f40*/  STG.E desc[UR12][R12.64], R17 ;  /* 0x000000110c007986 */ /* 0x0001e2000c10190c */
[----:B------:R-:W-:Y:S05]  /*4f50*/  BRA.U UP0, `(.L_x_99) ;  /* 0xfffffffd00cc7547 */ /* 0x000fea000b83ffff */
.L_x_88:
[----:B------:R-:W1:Y:S01]  /*4f60*/  LDC.64 R28, c[0x0][0x3b8] ;  /* 0x0000ee00ff1c7b82 */ /* 0x000e620000000a00 */
[----:B------:R-:W-:Y:S01]  /*4f70*/  ISETP.NE.AND P0, PT, R3, RZ, PT ;  /* 0x000000ff0300720c */ /* 0x000fe20003f05270 */
[----:B0-----:R-:W-:-:S04]  /*4f80*/  IMAD R23, R4, R3, RZ ;  /* 0x0000000304177224 */ /* 0x001fc800078e02ff */
[----:B------:R-:W-:Y:S02]  /*4f90*/  IMAD R20, R23, R3, RZ ;  /* 0x0000000317147224 */ /* 0x000fe400078e02ff */
[----:B------:R-:W0:Y:S08]  /*4fa0*/  LDC.64 R8, c[0x0][0x3f8] ;  /* 0x0000fe00ff087b82 */ /* 0x000e300000000a00 */
[----:B-1234-:R-:W1:Y:S08]  /*4fb0*/  LDC.64 R10, c[0x0][0x3c0] ;  /* 0x0000f000ff0a7b82 */ /* 0x01ee700000000a00 */
[----:B------:R-:W2:Y:S01]  /*4fc0*/  LDC.64 R12, c[0x0][0x400] ;  /* 0x00010000ff0c7b82 */ /* 0x000ea20000000a00 */
[----:B------:R-:W-:Y:S05]  /*4fd0*/  @!P0 BRA `(.L_x_100) ;  /* 0x00000000002c8947 */ /* 0x000fea0003800000 */
[----:B------:R-:W3:Y:S01]  /*4fe0*/  LDC R7, c[0x0][0x398] ;  /* 0x0000e600ff077b82 */ /* 0x000ee20000000800 */
[----:B------:R-:W-:Y:S02]  /*4ff0*/  HFMA2 R19, -RZ, RZ, 0, 0 ;  /* 0x00000000ff137431 */ /* 0x000fe400000001ff */
[----:B------:R-:W-:-:S05]  /*5000*/  IMAD R0, R3, R3, RZ ;  /* 0x0000000303007224 */ /* 0x000fca00078e02ff */
[----:B------:R-:W4:Y:S01]  /*5010*/  LDC.64 R14, c[0x0][0x3c8] ;  /* 0x0000f200ff0e7b82 */ /* 0x000f220000000a00 */
[----:B---3--:R-:W-:-:S07]  /*5020*/  FMUL R7, R7, R7 ;  /* 0x0000000707077220 */ /* 0x008fce0000400000 */
.L_x_101:
[----:B---3--:R-:W-:Y:S02]  /*5030*/  IADD3 R17, PT, PT, R20, R19, RZ ;  /* 0x0000001314117210 */ /* 0x008fe40007ffe0ff */
[----:B------:R-:W-:-:S03]  /*5040*/  IADD3.X R19, PT, PT, R19, R3, RZ, PT, !PT ;  /* 0x0000000313137210 */ /* 0x000fc60003ffe4ff */
[----:B----4-:R-:W-:Y:S01]  /*5050*/  IMAD.WIDE R16, R17, 0x4, R14 ;  /* 0x0000000411107825 */ /* 0x010fe200078e020e */
[----:B------:R-:W-:-:S04]  /*5060*/  ISETP.GE.AND P0, PT, R19, R0, PT ;  /* 0x000000001300720c */ /* 0x000fc80003f06270 */
[----:B------:R3:W-:Y:S09]  /*5070*/  STG.E desc[UR12][R16.64], R7 ;  /* 0x0000000710007986 */ /* 0x0007f2000c10190c */
[----:B------:R-:W-:Y:S05]  /*5080*/  @!P0 BRA `(.L_x_101) ;  /* 0xfffffffc00e88947 */ /* 0x000fea000383ffff */
.L_x_100:
[----:B------:R-:W4:Y:S01]  /*5090*/  LDC.64 R14, c[0x0][0x408] ;  /* 0x00010200ff0e7b82 */ /* 0x000f220000000a00 */
[----:B------:R-:W-:-:S04]  /*50a0*/  IMAD.WIDE R28, R6, 0x4, R28 ;  /* 0x00000004061c7825 */ /* 0x000fc800078e021c */
[----:B0-----:R-:W-:-:S03]  /*50b0*/  IMAD.WIDE R8, R4, 0x8, R8 ;  /* 0x0000000804087825 */ /* 0x001fc600078e0208 */
[----:B------:R-:W0:Y:S01]  /*50c0*/  LDC.64 R2, c[0x0][0x3c8] ;  /* 0x0000f200ff027b82 */ /* 0x000e220000000a00 */
[----:B-1----:R-:W-:Y:S01]  /*50d0*/  IMAD.WIDE R10, R5, 0x4, R10 ;  /* 0x00000004050a7825 */ /* 0x002fe200078e020a */
[----:B------:R1:W-:Y:S03]  /*50e0*/  STG.E.64 desc[UR12][R8.64], R28 ;  /* 0x0000001c08007986 */ /* 0x0003e6000c101b0c */
[----:B--2---:R-:W-:-:S03]  /*50f0*/  IMAD.WIDE R12, R4, 0x8, R12 ;  /* 0x00000008040c7825 */ /* 0x004fc600078e020c */
[----:B------:R-:W2:Y:S02]  /*5100*/  LDC.64 R24, c[0x0][0x3d0] ;  /* 0x0000f400ff187b82 */ /* 0x000ea40000000a00 */
[----:B------:R5:W-:Y:S01]  /*5110*/  STG.E.64 desc[UR12][R12.64], R10 ;  /* 0x0000000a0c007986 */ /* 0x000be2000c101b0c */
[----:B----4-:R-:W-:-:S05]  /*5120*/  IMAD.WIDE R14, R4, 0x8, R14 ;  /* 0x00000008040e7825 */ /* 0x010fca00078e020e */
[----:B-1----:R-:W1:Y:S01]  /*5130*/  LDC.64 R8, c[0x0][0x410] ;  /* 0x00010400ff087b82 */ /* 0x002e620000000a00 */
[----:B0-----:R-:W-:-:S07]  /*5140*/  IMAD.WIDE R2, R20, 0x4, R2 ;  /* 0x0000000414027825 */ /* 0x001fce00078e0202 */
[----:B------:R-:W0:Y:S01]  /*5150*/  LDC.64 R26, c[0x0][0x3d8] ;  /* 0x0000f600ff1a7b82 */ /* 0x000e220000000a00 */
[----:B------:R4:W-:Y:S01]  /*5160*/  STG.E.64 desc[UR12][R14.64], R2 ;  /* 0x000000020e007986 */ /* 0x0009e2000c101b0c */
[----:B--2---:R-:W-:-:S06]  /*5170*/  IMAD.WIDE R24, R23, 0x4, R24 ;  /* 0x0000000417187825 */ /* 0x004fcc00078e0218 */
[----:B---3--:R-:W2:Y:S08]  /*5180*/  LDC.64 R6, c[0x0][0x418] ;  /* 0x00010600ff067b82 */ /* 0x008eb00000000a00 */
[----:B------:R-:W3:Y:S01]  /*5190*/  LDC.64 R18, c[0x0][0x3e0] ;  /* 0x0000f800ff127b82 */ /* 0x000ee20000000a00 */
[----:B-1----:R-:W-:-:S05]  /*51a0*/  IMAD.WIDE R8, R4, 0x8, R8 ;  /* 0x0000000804087825 */ /* 0x002fca00078e0208 */
[----:B------:R-:W-:Y:S02]  /*51b0*/  STG.E.64 desc[UR12][R8.64], R24 ;  /* 0x0000001808007986 */ /* 0x000fe4000c101b0c */
[----:B------:R-:W1:Y:S01]  /*51c0*/  LDC.64 R16, c[0x0][0x420] ;  /* 0x00010800ff107b82 */ /* 0x000e620000000a00 */
[----:B0-----:R-:W-:-:S07]  /*51d0*/  IMAD.WIDE R20, R20, 0x4, R26 ;  /* 0x0000000414147825 */ /* 0x001fce00078e021a */
[----:B-----5:R-:W0:Y:S01]  /*51e0*/  LDC.64 R12, c[0x0][0x3e8] ;  /* 0x0000fa00ff0c7b82 */ /* 0x020e220000000a00 */
[----:B--2---:R-:W-:-:S05]  /*51f0*/  IMAD.WIDE R6, R4, 0x8, R6 ;  /* 0x0000000804067825 */ /* 0x004fca00078e0206 */
[----:B------:R-:W-:Y:S02]  /*5200*/  STG.E.64 desc[UR12][R6.64], R20 ;  /* 0x0000001406007986 */ /* 0x000fe4000c101b0c */
[----:B----4-:R-:W2:Y:S01]  /*5210*/  LDC.64 R14, c[0x0][0x428] ;  /* 0x00010a00ff0e7b82 */ /* 0x010ea20000000a00 */
[----:B---3--:R-:W-:-:S07]  /*5220*/  IMAD.WIDE R18, R23, 0x4, R18 ;  /* 0x0000000417127825 */ /* 0x008fce00078e0212 */
[----:B------:R-:W3:Y:S01]  /*5230*/  LDC.64 R10, c[0x0][0x3f0] ;  /* 0x0000fc00ff0a7b82 */ /* 0x000ee20000000a00 */
[----:B-1----:R-:W-:-:S05]  /*5240*/  IMAD.WIDE R16, R4, 0x8, R16 ;  /* 0x0000000804107825 */ /* 0x002fca00078e0210 */
[----:B------:R-:W-:Y:S02]  /*5250*/  STG.E.64 desc[UR12][R16.64], R18 ;  /* 0x0000001210007986 */ /* 0x000fe4000c101b0c */
[----:B------:R-:W1:Y:S01]  /*5260*/  LDC.64 R2, c[0x0][0x430] ;  /* 0x00010c00ff027b82 */ /* 0x000e620000000a00 */
[----:B0-----:R-:W-:-:S04]  /*5270*/  IMAD.WIDE R12, R5, 0x4, R12 ;  /* 0x00000004050c7825 */ /* 0x001fc800078e020c */
[----:B--2---:R-:W-:-:S05]  /*5280*/  IMAD.WIDE R14, R4, 0x8, R14 ;  /* 0x00000008040e7825 */ /* 0x004fca00078e020e */
[----:B------:R-:W-:Y:S01]  /*5290*/  STG.E.64 desc[UR12][R14.64], R12 ;  /* 0x0000000c0e007986 */ /* 0x000fe2000c101b0c */
[----:B---3--:R-:W-:-:S04]  /*52a0*/  IMAD.WIDE R10, R4, 0x4, R10 ;  /* 0x00000004040a7825 */ /* 0x008fc800078e020a */
[----:B-1----:R-:W-:-:S05]  /*52b0*/  IMAD.WIDE R2, R4, 0x8, R2 ;  /* 0x0000000804027825 */ /* 0x002fca00078e0202 */
[----:B------:R-:W-:Y:S01]  /*52c0*/  STG.E.64 desc[UR12][R2.64], R10 ;  /* 0x0000000a02007986 */ /* 0x000fe2000c101b0c */
[----:B------:R-:W-:Y:S05]  /*52d0*/  EXIT ;  /* 0x000000000000794d */ /* 0x000fea0003800000 */
        .weak           $__internal_0_$__cuda_sm3x_div_rn_noftz_f32_slowpath
        .type           $__internal_0_$__cuda_sm3x_div_rn_noftz_f32_slowpath,@function
        .size           $__internal_0_$__cuda_sm3x_div_rn_noftz_f32_slowpath,(.L_x_114 - $__internal_0_$__cuda_sm3x_div_rn_noftz_f32_slowpath)
$__internal_0_$__cuda_sm3x_div_rn_noftz_f32_slowpath:
[----:B------:R-:W-:Y:S01]  /*52e0*/  SHF.R.U32.HI R9, RZ, 0x17, R3 ;  /* 0x00000017ff097819 */ /* 0x000fe20000011603 */
[----:B------:R-:W-:Y:S01]  /*52f0*/  BSSY.RECONVERGENT B3, `(.L_x_102) ;  /* 0x0000063000037945 */ /* 0x000fe20003800200 */
[----:B------:R-:W-:Y:S02]  /*5300*/  SHF.R.U32.HI R11, RZ, 0x17, R0 ;  /* 0x00000017ff0b7819 */ /* 0x000fe40000011600 */
[----:B------:R-:W-:Y:S02]  /*5310*/  LOP3.LUT R9, R9, 0xff, RZ, 0xc0, !PT ;  /* 0x000000ff09097812 */ /* 0x000fe400078ec0ff */
[----:B------:R-:W-:Y:S02]  /*5320*/  LOP3.LUT R11, R11, 0xff, RZ, 0xc0, !PT ;  /* 0x000000ff0b0b7812 */ /* 0x000fe400078ec0ff */
[----:B------:R-:W-:Y:S02]  /*5330*/  IADD3 R16, PT, PT, R9, -0x1, RZ ;  /* 0xffffffff09107810 */ /* 0x000fe40007ffe0ff */
[----:B------:R-:W-:-:S02]  /*5340*/  IADD3 R17, PT, PT, R11, -0x1, RZ ;  /* 0xffffffff0b117810 */ /* 0x000fc40007ffe0ff */
[----:B------:R-:W-:Y:S02]  /*5350*/  ISETP.GT.U32.AND P0, PT, R16, 0xfd, PT ;  /* 0x000000fd1000780c */ /* 0x000fe40003f04070 */
[----:B------:R-:W-:Y:S02]  /*5360*/  MOV R19, R3 ;  /* 0x0000000300137202 */ /* 0x000fe40000000f00 */
[----:B------:R-:W-:-:S13]  /*5370*/  ISETP.GT.U32.OR P0, PT, R17, 0xfd, P0 ;  /* 0x000000fd1100780c */ /* 0x000fda0000704470 */
[----:B------:R-:W-:Y:S01]  /*5380*/  @!P0 MOV R10, RZ ;  /* 0x000000ff000a8202 */ /* 0x000fe20000000f00 */
[----:B------:R-:W-:Y:S06]  /*5390*/  @!P0 BRA `(.L_x_103) ;  /* 0x00000000005c8947 */ /* 0x000fec0003800000 */
[----:B------:R-:W-:Y:S02]  /*53a0*/  FSETP.GTU.FTZ.AND P0, PT, |R0|, +INF , PT ;  /* 0x7f8000000000780b */ /* 0x000fe40003f1c200 */
[----:B------:R-:W-:-:S04]  /*53b0*/  FSETP.GTU.FTZ.AND P1, PT, |R3|, +INF , PT ;  /* 0x7f8000000300780b */ /* 0x000fc80003f3c200 */
[----:B------:R-:W-:-:S13]  /*53c0*/  PLOP3.LUT P0, PT, P0, P1, PT, 0xf8, 0x8f ;  /* 0x00000000008f781c */ /* 0x000fda0000703f70 */
[----:B------:R-:W-:Y:S05]  /*53d0*/  @P0 BRA `(.L_x_104) ;  /* 0x00000004004c0947 */ /* 0x000fea0003800000 */
[----:B------:R-:W-:-:S13]  /*53e0*/  LOP3.LUT P0, RZ, R19, 0x7fffffff, R0, 0xc8, !PT ;  /* 0x7fffffff13ff7812 */ /* 0x000fda000780c800 */
[----:B------:R-:W-:Y:S05]  /*53f0*/  @!P0 BRA `(.L_x_105) ;  /* 0x00000004003c8947 */ /* 0x000fea0003800000 */
[C---:B------:R-:W-:Y:S02]  /*5400*/  FSETP.NEU.FTZ.AND P4, PT, |R0|.reuse, +INF , PT ;  /* 0x7f8000000000780b */ /* 0x040fe40003f9d200 */
[----:B------:R-:W-:Y:S02]  /*5410*/  FSETP.NEU.FTZ.AND P1, PT, |R3|, +INF , PT ;  /* 0x7f8000000300780b */ /* 0x000fe40003f3d200 */
[----:B------:R-:W-:-:S11]  /*5420*/  FSETP.NEU.FTZ.AND P0, PT, |R0|, +INF , PT ;  /* 0x7f8000000000780b */ /* 0x000fd60003f1d200 */
[----:B------:R-:W-:Y:S05]  /*5430*/  @!P1 BRA !P4, `(.L_x_105) ;  /* 0x00000004002c9947 */ /* 0x000fea0006000000 */
[----:B------:R-:W-:-:S04]  /*5440*/  LOP3.LUT P4, RZ, R0, 0x7fffffff, RZ, 0xc0, !PT ;  /* 0x7fffffff00ff7812 */ /* 0x000fc8000788c0ff */
[----:B------:R-:W-:-:S13]  /*5450*/  PLOP3.LUT P1, PT, P1, P4, PT, 0x2f, 0xf2 ;  /* 0x0000000000f2781c */ /* 0x000fda0000f28577 */
[----:B------:R-:W-:Y:S05]  /*5460*/  @P1 BRA `(.L_x_106) ;  /* 0x0000000400181947 */ /* 0x000fea0003800000 */
[----:B------:R-:W-:-:S04]  /*5470*/  LOP3.LUT P1, RZ, R19, 0x7fffffff, RZ, 0xc0, !PT ;  /* 0x7fffffff13ff7812 */ /* 0x000fc8000782c0ff */
[----:B------:R-:W-:-:S13]  /*5480*/  PLOP3.LUT P0, PT, P0, P1, PT, 0x2f, 0xf2 ;  /* 0x0000000000f2781c */ /* 0x000fda0000702577 */
[----:B------:R-:W-:Y:S05]  /*5490*/  @P0 BRA `(.L_x_107) ;  /* 0x0000000400000947 */ /* 0x000fea0003800000 */
[----:B------:R-:W-:Y:S02]  /*54a0*/  ISETP.GE.AND P0, PT, R17, RZ, PT ;  /* 0x000000ff1100720c */ /* 0x000fe40003f06270 */
[----:B------:R-:W-:-:S11]  /*54b0*/  ISETP.GE.AND P1, PT, R16, RZ, PT ;  /* 0x000000ff1000720c */ /* 0x000fd60003f26270 */
[----:B------:R-:W-:Y:S01]  /*54c0*/  @P0 MOV R10, RZ ;  /* 0x000000ff000a0202 */ /* 0x000fe20000000f00 */
[----:B------:R-:W-:Y:S01]  /*54d0*/  @!P0 FFMA R0, R0, 1.84467440737095516160e+19, RZ ;  /* 0x5f80000000008823 */ /* 0x000fe200000000ff */
[----:B------:R-:W-:Y:S01]  /*54e0*/  @!P0 MOV R10, 0xffffffc0 ;  /* 0xffffffc0000a8802 */ /* 0x000fe20000000f00 */
[----:B------:R-:W-:-:S03]  /*54f0*/  @!P1 FFMA R19, R3, 1.84467440737095516160e+19, RZ ;  /* 0x5f80000003139823 */ /* 0x000fc600000000ff */
[----:B------:R-:W-:-:S07]  /*5500*/  @!P1 IADD3 R10, PT, PT, R10, 0x40, RZ ;  /* 0x000000400a0a9810 */ /* 0x000fce0007ffe0ff */
.L_x_103:
[----:B------:R-:W-:Y:S01]  /*5510*/  LEA R16, R9, 0xc0800000, 0x17 ;  /* 0xc080000009107811 */ /* 0x000fe200078eb8ff */
[----:B------:R-:W-:Y:S01]  /*5520*/  BSSY.RECONVERGENT B4, `(.L_x_108) ;  /* 0x0000036000047945 */ /* 0x000fe20003800200 */
[----:B------:R-:W-:Y:S02]  /*5530*/  IADD3 R11, PT, PT, R11, -0x7f, RZ ;  /* 0xffffff810b0b7810 */ /* 0x000fe40007ffe0ff */
[----:B------:R-:W-:-:S03]  /*5540*/  IADD3 R23, PT, PT, -R16, R19, RZ ;  /* 0x0000001310177210 */ /* 0x000fc60007ffe1ff */
[----:B------:R-:W-:Y:S01]  /*5550*/  IMAD R0, R11, -0x800000, R0 ;  /* 0xff8000000b007824 */ /* 0x000fe200078e0200 */
[----:B------:R-:W0:Y:S01]  /*5560*/  MUFU.RCP R16, R23 ;  /* 0x0000001700107308 */ /* 0x000e220000001000 */
[----:B------:R-:W-:Y:S01]  /*5570*/  FADD.FTZ R17, -R23, -RZ ;  /* 0x800000ff17117221 */ /* 0x000fe20000010100 */
[----:B------:R-:W-:-:S04]  /*5580*/  IADD3 R11, PT, PT, R11, 0x7f, -R9 ;  /* 0x0000007f0b0b7810 */ /* 0x000fc80007ffe809 */
[----:B------:R-:W-:Y:S01]  /*5590*/  IADD3 R11, PT, PT, R11, R10, RZ ;  /* 0x0000000a0b0b7210 */ /* 0x000fe20007ffe0ff */
[----:B0-----:R-:W-:-:S04]  /*55a0*/  FFMA R19, R16, R17, 1 ;  /* 0x3f80000010137423 */ /* 0x001fc80000000011 */
[----:B------:R-:W-:-:S04]  /*55b0*/  FFMA R19, R16, R19, R16 ;  /* 0x0000001310137223 */ /* 0x000fc80000000010 */
[----:B------:R-:W-:-:S04]  /*55c0*/  FFMA R16, R0, R19, RZ ;  /* 0x0000001300107223 */ /* 0x000fc800000000ff */
[----:B------:R-:W-:-:S04]  /*55d0*/  FFMA R22, R17, R16, R0 ;  /* 0x0000001011167223 */ /* 0x000fc80000000000 */
[----:B------:R-:W-:-:S04]  /*55e0*/  FFMA R22, R19, R22, R16 ;  /* 0x0000001613167223 */ /* 0x000fc80000000010 */
[----:B------:R-:W-:-:S04]  /*55f0*/  FFMA R17, R17, R22, R0 ;  /* 0x0000001611117223 */ /* 0x000fc80000000000 */
[----:B------:R-:W-:-:S05]  /*5600*/  FFMA R0, R19, R17, R22 ;  /* 0x0000001113007223 */ /* 0x000fca0000000016 */
[----:B------:R-:W-:-:S04]  /*5610*/  SHF.R.U32.HI R9, RZ, 0x17, R0 ;  /* 0x00000017ff097819 */ /* 0x000fc80000011600 */
[----:B------:R-:W-:-:S04]  /*5620*/  LOP3.LUT R10, R9, 0xff, RZ, 0xc0, !PT ;  /* 0x000000ff090a7812 */ /* 0x000fc800078ec0ff */
[----:B------:R-:W-:-:S04]  /*5630*/  IADD3 R9, PT, PT, R10, R11, RZ ;  /* 0x0000000b0a097210 */ /* 0x000fc80007ffe0ff */
[----:B------:R-:W-:-:S04]  /*5640*/  IADD3 R10, PT, PT, R9, -0x1, RZ ;  /* 0xffffffff090a7810 */ /* 0x000fc80007ffe0ff */
[----:B------:R-:W-:-:S13]  /*5650*/  ISETP.GE.U32.AND P0, PT, R10, 0xfe, PT ;  /* 0x000000fe0a00780c */ /* 0x000fda0003f06070 */
[----:B------:R-:W-:Y:S05]  /*5660*/  @!P0 BRA `(.L_x_109) ;  /* 0x0000000000808947 */ /* 0x000fea0003800000 */
[----:B------:R-:W-:-:S13]  /*5670*/  ISETP.GT.AND P0, PT, R9, 0xfe, PT ;  /* 0x000000fe0900780c */ /* 0x000fda0003f04270 */
[----:B------:R-:W-:Y:S05]  /*5680*/  @P0 BRA `(.L_x_110) ;  /* 0x00000000006c0947 */ /* 0x000fea0003800000 */
[----:B------:R-:W-:-:S13]  /*5690*/  ISETP.GE.AND P0, PT, R9, 0x1, PT ;  /* 0x000000010900780c */ /* 0x000fda0003f06270 */
[----:B------:R-:W-:Y:S05]  /*56a0*/  @P0 BRA `(.L_x_111) ;  /* 0x0000000000740947 */ /* 0x000fea0003800000 */
[----:B------:R-:W-:Y:S02]  /*56b0*/  ISETP.GE.AND P0, PT, R9, -0x18, PT ;  /* 0xffffffe80900780c */ /* 0x000fe40003f06270 */
[----:B------:R-:W-:-:S11]  /*56c0*/  LOP3.LUT R0, R0, 0x80000000, RZ, 0xc0, !PT ;  /* 0x8000000000007812 */ /* 0x000fd600078ec0ff */
[----:B------:R-:W-:Y:S05]  /*56d0*/  @!P0 BRA `(.L_x_111) ;  /* 0x0000000000688947 */ /* 0x000fea0003800000 */
[CCC-:B------:R-:W-:Y:S01]  /*56e0*/  FFMA.RZ R10, R19.reuse, R17.reuse, R22.reuse ;  /* 0x00000011130a7223 */ /* 0x1c0fe2000000c016 */
[CCC-:B------:R-:W-:Y:S01]  /*56f0*/  FFMA.RP R11, R19.reuse, R17.reuse, R22.reuse ;  /* 0x00000011130b7223 */ /* 0x1c0fe20000008016 */
[----:B------:R-:W-:Y:S01]  /*5700*/  FFMA.RM R22, R19, R17, R22 ;  /* 0x0000001113167223 */ /* 0x000fe20000004016 */
[C---:B------:R-:W-:Y:S02]  /*5710*/  IADD3 R16, PT, PT, R9.reuse, 0x20, RZ ;  /* 0x0000002009107810 */ /* 0x040fe40007ffe0ff */
[----:B------:R-:W-:Y:S02]  /*5720*/  LOP3.LUT R10, R10, 0x7fffff, RZ, 0xc0, !PT ;  /* 0x007fffff0a0a7812 */ /* 0x000fe400078ec0ff */
[C---:B------:R-:W-:Y:S02]  /*5730*/  ISETP.NE.AND P4, PT, R9.reuse, RZ, PT ;  /* 0x000000ff0900720c */ /* 0x040fe40003f85270 */
[----:B------:R-:W-:Y:S02]  /*5740*/  LOP3.LUT R17, R10, 0x800000, RZ, 0xfc, !PT ;  /* 0x008000000a117812 */ /* 0x000fe400078efcff */
[----:B------:R-:W-:-:S02]  /*5750*/  ISETP.NE.AND P1, PT, R9, RZ, PT ;  /* 0x000000ff0900720c */ /* 0x000fc40003f25270 */
[----:B------:R-:W-:Y:S02]  /*5760*/  IADD3 R9, PT, PT, -R9, RZ, RZ ;  /* 0x000000ff09097210 */ /* 0x000fe40007ffe1ff */
[----:B------:R-:W-:Y:S02]  /*5770*/  SHF.L.U32 R16, R17, R16, RZ ;  /* 0x0000001011107219 */ /* 0x000fe400000006ff */
[----:B------:R-:W-:Y:S02]  /*5780*/  FSETP.NEU.FTZ.AND P0, PT, R11, R22, PT ;  /* 0x000000160b00720b */ /* 0x000fe40003f1d000 */
[----:B------:R-:W-:Y:S02]  /*5790*/  SEL R10, R9, RZ, P4 ;  /* 0x000000ff090a7207 */ /* 0x000fe40002000000 */
[----:B------:R-:W-:Y:S02]  /*57a0*/  ISETP.NE.AND P1, PT, R16, RZ, P1 ;  /* 0x000000ff1000720c */ /* 0x000fe40000f25270 */
[----:B------:R-:W-:-:S02]  /*57b0*/  SHF.R.U32.HI R10, RZ, R10, R17 ;  /* 0x0000000aff0a7219 */ /* 0x000fc40000011611 */
[----:B------:R-:W-:Y:S02]  /*57c0*/  PLOP3.LUT P0, PT, P0, P1, PT, 0xf8, 0x8f ;  /* 0x00000000008f781c */ /* 0x000fe40000703f70 */
[----:B------:R-:W-:Y:S02]  /*57d0*/  SHF.R.U32.HI R9, RZ, 0x1, R10 ;  /* 0x00000001ff097819 */ /* 0x000fe4000001160a */
[----:B------:R-:W-:-:S04]  /*57e0*/  SEL R16, RZ, 0x1, !P0 ;  /* 0x00000001ff107807 */ /* 0x000fc80004000000 */
[----:B------:R-:W-:-:S04]  /*57f0*/  LOP3.LUT R11, R16, 0x1, R9, 0xf8, !PT ;  /* 0x00000001100b7812 */ /* 0x000fc800078ef809 */
[----:B------:R-:W-:-:S04]  /*5800*/  LOP3.LUT R10, R11, R10, RZ, 0xc0, !PT ;  /* 0x0000000a0b0a7212 */ /* 0x000fc800078ec0ff */
[----:B------:R-:W-:-:S04]  /*5810*/  IADD3 R9, PT, PT, R9, R10, RZ ;  /* 0x0000000a09097210 */ /* 0x000fc80007ffe0ff */
[----:B------:R-:W-:Y:S01]  /*5820*/  LOP3.LUT R0, R9, R0, RZ, 0xfc, !PT ;  /* 0x0000000009007212 */ /* 0x000fe200078efcff */
[----:B------:R-:W-:Y:S06]  /*5830*/  BRA `(.L_x_111) ;  /* 0x0000000000107947 */ /* 0x000fec0003800000 */
.L_x_110:
[----:B------:R-:W-:-:S04]  /*5840*/  LOP3.LUT R0, R0, 0x80000000, RZ, 0xc0, !PT ;  /* 0x8000000000007812 */ /* 0x000fc800078ec0ff */
[----:B------:R-:W-:Y:S01]  /*5850*/  LOP3.LUT R0, R0, 0x7f800000, RZ, 0xfc, !PT ;  /* 0x7f80000000007812 */ /* 0x000fe200078efcff */
[----:B------:R-:W-:Y:S06]  /*5860*/  BRA `(.L_x_111) ;  /* 0x0000000000047947 */ /* 0x000fec0003800000 */
.L_x_109:
[----:B------:R-:W-:-:S07]  /*5870*/  LEA R0, R11, R0, 0x17 ;  /* 0x000000000b007211 */ /* 0x000fce00078eb8ff */
.L_x_111:
[----:B------:R-:W-:Y:S05]  /*5880*/  BSYNC.RECONVERGENT B4 ;  /* 0x0000000000047941 */ /* 0x000fea0003800200 */
.L_x_108:
[----:B------:R-:W-:Y:S05]  /*5890*/  BRA `(.L_x_112) ;  /* 0x0000000000207947 */ /* 0x000fea0003800000 */
.L_x_107:
[----:B------:R-:W-:-:S04]  /*58a0*/  LOP3.LUT R0, R19, 0x80000000, R0, 0x48, !PT ;  /* 0x8000000013007812 */ /* 0x000fc800078e4800 */
[----:B------:R-:W-:Y:S01]  /*58b0*/  LOP3.LUT R0, R0, 0x7f800000, RZ, 0xfc, !PT ;  /* 0x7f80000000007812 */ /* 0x000fe200078efcff */
[----:B------:R-:W-:Y:S06]  /*58c0*/  BRA `(.L_x_112) ;  /* 0x0000000000147947 */ /* 0x000fec0003800000 */
.L_x_106:
[----:B------:R-:W-:Y:S01]  /*58d0*/  LOP3.LUT R0, R19, 0x80000000, R0, 0x48, !PT ;  /* 0x8000000013007812 */ /* 0x000fe200078e4800 */
[----:B------:R-:W-:Y:S06]  /*58e0*/  BRA `(.L_x_112) ;  /* 0x00000000000c7947 */ /* 0x000fec0003800000 */
.L_x_105:
[----:B------:R-:W0:Y:S01]  /*58f0*/  MUFU.RSQ R0, -QNAN ;  /* 0xffc0000000007908 */ /* 0x000e220000001400 */
[----:B------:R-:W-:Y:S05]  /*5900*/  BRA `(.L_x_112) ;  /* 0x0000000000047947 */ /* 0x000fea0003800000 */
.L_x_104:
[----:B------:R-:W-:-:S07]  /*5910*/  FADD.FTZ R0, R0, R3 ;  /* 0x0000000300007221 */ /* 0x000fce0000010000 */
.L_x_112:
[----:B------:R-:W-:Y:S05]  /*5920*/  BSYNC.RECONVERGENT B3 ;  /* 0x0000000000037941 */ /* 0x000fea0003800200 */
.L_x_102:
[----:B------:R-:W-:Y:S01]  /*5930*/  HFMA2 R11, -RZ, RZ, 0, 0 ;  /* 0x00000000ff0b7431 */ /* 0x000fe200000001ff */
[----:B------:R-:W-:Y:S02]  /*5940*/  MOV R10, R2 ;  /* 0x00000002000a7202 */ /* 0x000fe40000000f00 */
[----:B0-----:R-:W-:Y:S02]  /*5950*/  MOV R9, R0 ;  /* 0x0000000000097202 */ /* 0x001fe40000000f00 */
[----:B------:R-:W-:Y:S05]  /*5960*/  RET.REL.NODEC R10 `(memSetKernel) ;  /* 0xffffffa40aa47950 */ /* 0x000fea0003c3ffff */
.L_x_113:
[----:B------:R-:W-:-:S00]  /*5970*/  BRA `(.L_x_113) ;  /* 0xfffffffc00fc7947 */ /* 0x000fc0000383ffff */
[----:B------:R-:W-:-:S00]  /*5980*/  NOP ;  /* 0x0000000000007918 */ /* 0x000fc00000000000 */
[----:B------:R-:W-:-:S00]  /*5990*/  NOP ;  /* 0x0000000000007918 */ /* 0x000fc00000000000 */
[----:B------:R-:W-:-:S00]  /*59a0*/  NOP ;  /* 0x0000000000007918 */ /* 0x000fc00000000000 */
[----:B------:R-:W-:-:S00]  /*59b0*/  NOP ;  /* 0x0000000000007918 */ /* 0x000fc00000000000 */
[----:B------:R-:W-:-:S00]  /*59c0*/  NOP ;  /* 0x0000000000007918 */ /* 0x000fc00000000000 */
[----:B------:R-:W-:-:S00]  /*59d0*/  NOP ;  /* 0x0000000000007918 */ /* 0x000fc00000000000 */
[----:B------:R-:W-:-:S00]  /*59e0*/  NOP ;  /* 0x0000000000007918 */ /* 0x000fc00000000000 */
[----:B------:R-:W-:-:S00]  /*59f0*/  NOP ;  /* 0x0000000000007918 */ /* 0x000fc00000000000 */
.L_x_114:


//--------------------- .nv.shared.reserved.0     --------------------------
	.section	.nv.shared.reserved.0,"aw",@nobits
	.weak		__nv_reservedSMEM_offset_0_alias
	.size		__nv_reservedSMEM_offset_0_alias, 0, 64
	.other		__nv_reservedSMEM_offset_0_alias,@"STO_CUDA_RESERVED_SHARED STV_DEFAULT"
__nv_reservedSMEM_offset_0_alias:
	.zero		0
	.zero		64


//--------------------- .nv.constant0.memSetKernel --------------------------
	.section	.nv.constant0.memSetKernel,"a",@progbits
	.sectionflags	@""
	.align	4
.nv.constant0.memSetKernel:
	.zero		1080


//--------------------- SYMBOLS --------------------------

	.type		.nv.reservedSmem.offset0,@object
	.size		.nv.reservedSmem.offset0,0x4
